// auto-generated by cutlass_sweep.gemm — config: {"arch": "sm_100", "cluster_m": 2, "cluster_n": 1, "dtype": "int8", "dtype_b": "int8", "layout": "nt", "stages": 0, "tile_k": 128, "tile_m": 64, "tile_n": 224}
#include "cutlass/cutlass.h"
#include "cutlass/gemm/collective/collective_builder.hpp"
#include "cutlass/gemm/device/gemm_universal_adapter.h"
#include "cutlass/gemm/kernel/gemm_universal.hpp"
#include "cutlass/epilogue/collective/collective_builder.hpp"

using ElemA = int8_t;
using ElemB = int8_t;
using ElemCD = int8_t;
using Acc  = int32_t;
using TileShape    = cute::Shape<cute::_64, cute::_224, cute::_128>;
using ClusterShape = cute::Shape<cute::_2, cute::_1, cute::_1>;

using CollectiveEpilogue = typename cutlass::epilogue::collective::CollectiveBuilder<
    cutlass::arch::Sm100, cutlass::arch::OpClassTensorOp,
    TileShape, ClusterShape,
    cutlass::epilogue::collective::EpilogueTileAuto,
    Acc, Acc,
    ElemCD, cutlass::layout::RowMajor, 128 / cutlass::sizeof_bits<ElemCD>::value,
    ElemCD, cutlass::layout::RowMajor, 128 / cutlass::sizeof_bits<ElemCD>::value,
    cutlass::epilogue::collective::EpilogueScheduleAuto
  >::CollectiveOp;

using CollectiveMainloop = typename cutlass::gemm::collective::CollectiveBuilder<
    cutlass::arch::Sm100, cutlass::arch::OpClassTensorOp,
    ElemA, cutlass::layout::RowMajor, 128 / cutlass::sizeof_bits<ElemA>::value,
    ElemB, cutlass::layout::ColumnMajor, 128 / cutlass::sizeof_bits<ElemB>::value,
    Acc,
    TileShape, ClusterShape,
    cutlass::gemm::collective::StageCountAutoCarveout<static_cast<int>(sizeof(typename CollectiveEpilogue::SharedStorage))>,
    cutlass::gemm::collective::KernelScheduleAuto
  >::CollectiveOp;

using GemmKernel = cutlass::gemm::kernel::GemmUniversal<
    cute::Shape<int,int,int,int>,
    CollectiveMainloop,
    CollectiveEpilogue
>;
using Gemm = cutlass::gemm::device::GemmUniversalAdapter<GemmKernel>;

// Force the device kernel symbol into the cubin without needing a host main.
auto* _anchor = &cutlass::device_kernel<GemmKernel>;


// ===== COMPILED SASS (sm_100a) =====

	.target	sm_100a

	.elftype	@"ET_EXEC"


//--------------------- .note.nv.tkinfo           --------------------------
	.section	.note.nv.tkinfo,"",@"SHT_NOTE"
	.sectionflags	@"SHF_NOTE_NV_TKINFO"
	.tkinfo
        /*0018*/ 	.word	0x00000002
        /*0030*/ 	.string	""
        /*0030*/ 	.string	"ptxas"
        /*0030*/ 	.string	"Cuda compilation tools, release 13.0, V13.0.88"
        /*0030*/ 	.string	"Build cuda_13.0.r13.0/compiler.36424714_0"
        /*0030*/ 	.string	"-arch sm_100a -m 64 "



//--------------------- .note.nv.cuinfo           --------------------------
	.section	.note.nv.cuinfo,"",@"SHT_NOTE"
	.sectionflags	@"SHF_NOTE_NV_CUINFO"
        /*0018*/ 	.short	0x0002
        /*001a*/ 	.short	0x0064
        /*001c*/ 	.short	0x0082
	.zero		2


//--------------------- .nv.info                  --------------------------
	.section	.nv.info,"",@"SHT_CUDA_INFO"
	.align	4


	//----- nvinfo : EIATTR_REGCOUNT
	.align		4
        /*0000*/ 	.byte	0x04, 0x2f
        /*0002*/ 	.short	(.L_19 - .L_18)
	.align		4
.L_18:
        /*0004*/ 	.word	index@(_ZN7cutlass13device_kernelINS_4gemm6kernel13GemmUniversalIN4cute5tupleIJiiiiEEENS1_10collective13CollectiveMmaINS1_35MainloopSm100TmaUmmaWarpSpecializedILi5ELi2ELi4ENS5_IJNS4_1CILi2EEENSA_ILi1EEESC_EEEEENS5_IJNSA_ILi64EEENSA_ILi224EEENSA_ILi128EEEEEEaNS5_IJlSC_lEEEaSJ_NS4_8TiledMMAINS4_8MMA_AtomIJNS4_15SM100_MMA_S8_SSIaaiLi64ELi224ELNS4_4UMMA5MajorE0ELSO_0ELNSN_8SaturateE0EEEEEENS4_6LayoutINS5_IJSC_SC_SC_EEENS5_IJNSA_ILi0EEESU_SU_EEEEENS5_IJNS4_10UnderscoreESX_SX_EEEEENS4_13SM90_TMA_LOADENS4_14ComposedLayoutINS4_7SwizzleILi3ELi4ELi3EEENS4_18smem_ptr_flag_bitsILi8EEENSS_INS5_IJNSA_ILi8EEESH_EEENS5_IJSH_SC_EEEEEEEvNS4_8identityENS4_23SM90_TMA_LOAD_MULTICASTES1A_vS1B_EENS_8epilogue10collective18CollectiveEpilogueINS1E_23Sm100TmaWarpSpecializedILi1ELi1ELi112ELb0ELb0EEEJSI_NS5_IJNSS_ISF_SC_EENSS_ISG_SC_EEEEEaSJ_aSJ_NS1E_6fusion15FusionCallbacksIS1I_NS1M_17LinearCombinationIaiaiLNS_15FloatRoundStyleE2EEESI_S1L_JEEENS4_5SM1004TMEM4LOAD26SM100_TMEM_LOAD_16dp32b16xES10_NS11_INS12_ILi1ELi4ELi3EEES15_NSS_INS5_IJS16_NSA_ILi32EEEEEENS5_IJS1X_SC_EEEEEEENS4_39AutoVectorizingCopyWithAssumedAlignmentILi128EEENS4_14SM90_TMA_STOREES21_S23_S23_EEEvvEEEEvNT_6ParamsE)
        /*0008*/ 	.word	0x000000fe


	//----- nvinfo : EIATTR_FRAME_SIZE
	.align		4
.L_19:
        /*000c*/ 	.byte	0x04, 0x11
        /*000e*/ 	.short	(.L_21 - .L_20)
	.align		4
.L_20:
        /*0010*/ 	.word	index@($__internal_2_$__cuda_sm10x_tcgen05_guardrail_trap_unallocated_columns_being_dealloced)
        /*0014*/ 	.word	0x00000000


	//----- nvinfo : EIATTR_FRAME_SIZE
	.align		4
.L_21:
        /*0018*/ 	.byte	0x04, 0x11
        /*001a*/ 	.short	(.L_23 - .L_22)
	.align		4
.L_22:
        /*001c*/ 	.word	index@($__internal_1_$__cuda_sm10x_tcgen05_guardrail_trap_phase_invalid_during_alloc)
        /*0020*/ 	.word	0x00000000


	//----- nvinfo : EIATTR_FRAME_SIZE
	.align		4
.L_23:
        /*0024*/ 	.byte	0x04, 0x11
        /*0026*/ 	.short	(.L_25 - .L_24)
	.align		4
.L_24:
        /*0028*/ 	.word	index@($__internal_0_$__cuda_sm10x_tcgen05_guardrail_trap_col_being_dealloced_not_returned_by_alloc)
        /*002c*/ 	.word	0x00000000


	//----- nvinfo : EIATTR_FRAME_SIZE
	.align		4
.L_25:
        /*0030*/ 	.byte	0x04, 0x11
        /*0032*/ 	.short	(.L_27 - .L_26)
	.align		4
.L_26:
        /*0034*/ 	.word	index@(_ZN7cutlass13device_kernelINS_4gemm6kernel13GemmUniversalIN4cute5tupleIJiiiiEEENS1_10collective13CollectiveMmaINS1_35MainloopSm100TmaUmmaWarpSpecializedILi5ELi2ELi4ENS5_IJNS4_1CILi2EEENSA_ILi1EEESC_EEEEENS5_IJNSA_ILi64EEENSA_ILi224EEENSA_ILi128EEEEEEaNS5_IJlSC_lEEEaSJ_NS4_8TiledMMAINS4_8MMA_AtomIJNS4_15SM100_MMA_S8_SSIaaiLi64ELi224ELNS4_4UMMA5MajorE0ELSO_0ELNSN_8SaturateE0EEEEEENS4_6LayoutINS5_IJSC_SC_SC_EEENS5_IJNSA_ILi0EEESU_SU_EEEEENS5_IJNS4_10UnderscoreESX_SX_EEEEENS4_13SM90_TMA_LOADENS4_14ComposedLayoutINS4_7SwizzleILi3ELi4ELi3EEENS4_18smem_ptr_flag_bitsILi8EEENSS_INS5_IJNSA_ILi8EEESH_EEENS5_IJSH_SC_EEEEEEEvNS4_8identityENS4_23SM90_TMA_LOAD_MULTICASTES1A_vS1B_EENS_8epilogue10collective18CollectiveEpilogueINS1E_23Sm100TmaWarpSpecializedILi1ELi1ELi112ELb0ELb0EEEJSI_NS5_IJNSS_ISF_SC_EENSS_ISG_SC_EEEEEaSJ_aSJ_NS1E_6fusion15FusionCallbacksIS1I_NS1M_17LinearCombinationIaiaiLNS_15FloatRoundStyleE2EEESI_S1L_JEEENS4_5SM1004TMEM4LOAD26SM100_TMEM_LOAD_16dp32b16xES10_NS11_INS12_ILi1ELi4ELi3EEES15_NSS_INS5_IJS16_NSA_ILi32EEEEEENS5_IJS1X_SC_EEEEEEENS4_39AutoVectorizingCopyWithAssumedAlignmentILi128EEENS4_14SM90_TMA_STOREES21_S23_S23_EEEvvEEEEvNT_6ParamsE)
        /*0038*/ 	.word	0x00000000


	//----- nvinfo : EIATTR_MIN_STACK_SIZE
	.align		4
.L_27:
        /*003c*/ 	.byte	0x04, 0x12
        /*003e*/ 	.short	(.L_29 - .L_28)
	.align		4
.L_28:
        /*0040*/ 	.word	index@(_ZN7cutlass13device_kernelINS_4gemm6kernel13GemmUniversalIN4cute5tupleIJiiiiEEENS1_10collective13CollectiveMmaINS1_35MainloopSm100TmaUmmaWarpSpecializedILi5ELi2ELi4ENS5_IJNS4_1CILi2EEENSA_ILi1EEESC_EEEEENS5_IJNSA_ILi64EEENSA_ILi224EEENSA_ILi128EEEEEEaNS5_IJlSC_lEEEaSJ_NS4_8TiledMMAINS4_8MMA_AtomIJNS4_15SM100_MMA_S8_SSIaaiLi64ELi224ELNS4_4UMMA5MajorE0ELSO_0ELNSN_8SaturateE0EEEEEENS4_6LayoutINS5_IJSC_SC_SC_EEENS5_IJNSA_ILi0EEESU_SU_EEEEENS5_IJNS4_10UnderscoreESX_SX_EEEEENS4_13SM90_TMA_LOADENS4_14ComposedLayoutINS4_7SwizzleILi3ELi4ELi3EEENS4_18smem_ptr_flag_bitsILi8EEENSS_INS5_IJNSA_ILi8EEESH_EEENS5_IJSH_SC_EEEEEEEvNS4_8identityENS4_23SM90_TMA_LOAD_MULTICASTES1A_vS1B_EENS_8epilogue10collective18CollectiveEpilogueINS1E_23Sm100TmaWarpSpecializedILi1ELi1ELi112ELb0ELb0EEEJSI_NS5_IJNSS_ISF_SC_EENSS_ISG_SC_EEEEEaSJ_aSJ_NS1E_6fusion15FusionCallbacksIS1I_NS1M_17LinearCombinationIaiaiLNS_15FloatRoundStyleE2EEESI_S1L_JEEENS4_5SM1004TMEM4LOAD26SM100_TMEM_LOAD_16dp32b16xES10_NS11_INS12_ILi1ELi4ELi3EEES15_NSS_INS5_IJS16_NSA_ILi32EEEEEENS5_IJS1X_SC_EEEEEEENS4_39AutoVectorizingCopyWithAssumedAlignmentILi128EEENS4_14SM90_TMA_STOREES21_S23_S23_EEEvvEEEEvNT_6ParamsE)
        /*0044*/ 	.word	0x00000000
.L_29:


//--------------------- .nv.compat                --------------------------
	.section	.nv.compat,"",@"SHT_CUDA_COMPAT_INFO"
	.align	4
        /*0000*/ 	.byte	0x02, 0x09, 0x01, 0x00, 0x02, 0x02, 0x03, 0x00, 0x02, 0x05, 0x06, 0x00, 0x03, 0x07, 0x01, 0x01
        /*0010*/ 	.byte	0x02, 0x03, 0x01, 0x00, 0x02, 0x06, 0x01, 0x00, 0x04, 0x0b, 0x08, 0x00, 0x01, 0x00, 0x00, 0x00
        /*0020*/ 	.byte	0x00, 0x00, 0x00, 0x00


//--------------------- .nv.info._ZN7cutlass13device_kernelINS_4gemm6kernel13GemmUniversalIN4cute5tupleIJiiiiEEENS1_10collective13CollectiveMmaINS1_35MainloopSm100TmaUmmaWarpSpecializedILi5ELi2ELi4ENS5_IJNS4_1CILi2EEENSA_ILi1EEESC_EEEEENS5_IJNSA_ILi64EEENSA_ILi224EEENSA_ILi128EEEEEEaNS5_IJlSC_lEEEaSJ_NS4_8TiledMMAINS4_8MMA_AtomIJNS4_15SM100_MMA_S8_SSIaaiLi64ELi224ELNS4_4UMMA5MajorE0ELSO_0ELNSN_8SaturateE0EEEEEENS4_6LayoutINS5_IJSC_SC_SC_EEENS5_IJNSA_ILi0EEESU_SU_EEEEENS5_IJNS4_10UnderscoreESX_SX_EEEEENS4_13SM90_TMA_LOADENS4_14ComposedLayoutINS4_7SwizzleILi3ELi4ELi3EEENS4_18smem_ptr_flag_bitsILi8EEENSS_INS5_IJNSA_ILi8EEESH_EEENS5_IJSH_SC_EEEEEEEvNS4_8identityENS4_23SM90_TMA_LOAD_MULTICASTES1A_vS1B_EENS_8epilogue10collective18CollectiveEpilogueINS1E_23Sm100TmaWarpSpecializedILi1ELi1ELi112ELb0ELb0EEEJSI_NS5_IJNSS_ISF_SC_EENSS_ISG_SC_EEEEEaSJ_aSJ_NS1E_6fusion15FusionCallbacksIS1I_NS1M_17LinearCombinationIaiaiLNS_15FloatRoundStyleE2EEESI_S1L_JEEENS4_5SM1004TMEM4LOAD26SM100_TMEM_LOAD_16dp32b16xES10_NS11_INS12_ILi1ELi4ELi3EEES15_NSS_INS5_IJS16_NSA_ILi32EEEEEENS5_IJS1X_SC_EEEEEEENS4_39AutoVectorizingCopyWithAssumedAlignmentILi128EEENS4_14SM90_TMA_STOREES21_S23_S23_EEEvvEEEEvNT_6ParamsE --------------------------
	.section	.nv.info._ZN7cutlass13device_kernelINS_4gemm6kernel13GemmUniversalIN4cute5tupleIJiiiiEEENS1_10collective13CollectiveMmaINS1_35MainloopSm100TmaUmmaWarpSpecializedILi5ELi2ELi4ENS5_IJNS4_1CILi2EEENSA_ILi1EEESC_EEEEENS5_IJNSA_ILi64EEENSA_ILi224EEENSA_ILi128EEEEEEaNS5_IJlSC_lEEEaSJ_NS4_8TiledMMAINS4_8MMA_AtomIJNS4_15SM100_MMA_S8_SSIaaiLi64ELi224ELNS4_4UMMA5MajorE0ELSO_0ELNSN_8SaturateE0EEEEEENS4_6LayoutINS5_IJSC_SC_SC_EEENS5_IJNSA_ILi0EEESU_SU_EEEEENS5_IJNS4_10UnderscoreESX_SX_EEEEENS4_13SM90_TMA_LOADENS4_14ComposedLayoutINS4_7SwizzleILi3ELi4ELi3EEENS4_18smem_ptr_flag_bitsILi8EEENSS_INS5_IJNSA_ILi8EEESH_EEENS5_IJSH_SC_EEEEEEEvNS4_8identityENS4_23SM90_TMA_LOAD_MULTICASTES1A_vS1B_EENS_8epilogue10collective18CollectiveEpilogueINS1E_23Sm100TmaWarpSpecializedILi1ELi1ELi112ELb0ELb0EEEJSI_NS5_IJNSS_ISF_SC_EENSS_ISG_SC_EEEEEaSJ_aSJ_NS1E_6fusion15FusionCallbacksIS1I_NS1M_17LinearCombinationIaiaiLNS_15FloatRoundStyleE2EEESI_S1L_JEEENS4_5SM1004TMEM4LOAD26SM100_TMEM_LOAD_16dp32b16xES10_NS11_INS12_ILi1ELi4ELi3EEES15_NSS_INS5_IJS16_NSA_ILi32EEEEEENS5_IJS1X_SC_EEEEEEENS4_39AutoVectorizingCopyWithAssumedAlignmentILi128EEENS4_14SM90_TMA_STOREES21_S23_S23_EEEvvEEEEvNT_6ParamsE,"",@"SHT_CUDA_INFO"
	.sectionflags	@""
	.align	4


	//----- nvinfo : EIATTR_CUDA_API_VERSION
	.align		4
        /*0000*/ 	.byte	0x04, 0x37
        /*0002*/ 	.short	(.L_31 - .L_30)
.L_30:
        /*0004*/ 	.word	0x00000082


	//----- nvinfo : EIATTR_KPARAM_INFO
	.align		4
.L_31:
        /*0008*/ 	.byte	0x04, 0x17
        /*000a*/ 	.short	(.L_33 - .L_32)
.L_32:
        /*000c*/ 	.word	0x00000000
        /*0010*/ 	.short	0x0000
        /*0012*/ 	.short	0x0000
        /*0014*/ 	.byte	0x00, 0xf0, 0x01, 0x20


	//----- nvinfo : EIATTR_AT_ENTRY_FRAGMENTS
	.align		4
.L_33:
        /*0018*/ 	.byte	0x04, 0x4f
        /*001a*/ 	.short	(.L_35 - .L_34)


	//   ....[0]....
.L_34:
        /*001c*/ 	.word	0x00000006


	//----- nvinfo : EIATTR_RESERVED_SMEM_USED
	.align		4
.L_35:
        /*0020*/ 	.byte	0x01, 0x41
	.zero		2


	//----- nvinfo : EIATTR_SPARSE_MMA_MASK
	.align		4
        /*0024*/ 	.byte	0x03, 0x50
        /*0026*/ 	.short	0x0000


	//----- nvinfo : EIATTR_TCGEN05_1CTA_USED
	.align		4
        /*0028*/ 	.byte	0x01, 0x51
	.zero		2


	//----- nvinfo : EIATTR_MAXREG_COUNT
	.align		4
        /*002c*/ 	.byte	0x03, 0x1b
        /*002e*/ 	.short	0x00ff


	//----- nvinfo : EIATTR_NUM_BARRIERS
	.align		4
        /*0030*/ 	.byte	0x02, 0x4c
        /*0032*/ 	.byte	0x07
	.zero		1


	//----- nvinfo : EIATTR_EXTERNS
	.align		4
        /*0034*/ 	.byte	0x04, 0x0f
        /*0036*/ 	.short	(.L_37 - .L_36)


	//   ....[0]....
	.align		4
.L_36:
        /*0038*/ 	.word	index@(__assertfail)


	//----- nvinfo : EIATTR_MERCURY_ISA_VERSION
	.align		4
.L_37:
        /*003c*/ 	.byte	0x03, 0x5f
        /*003e*/ 	.short	0x0101


	//----- nvinfo : EIATTR_INT_WARP_WIDE_INSTR_OFFSETS
	.align		4
        /*0040*/ 	.byte	0x04, 0x31
        /*0042*/ 	.short	(.L_39 - .L_38)


	//   ....[0]....
.L_38:
        /*0044*/ 	.word	0x00003cb0


	//   ....[1]....
        /*0048*/ 	.word	0x00003cd0


	//   ....[2]....
        /*004c*/ 	.word	0x00003d00


	//   ....[3]....
        /*0050*/ 	.word	0x000048e0


	//   ....[4]....
        /*0054*/ 	.word	0x000048f0


	//   ....[5]....
        /*0058*/ 	.word	0x00004ae0


	//   ....[6]....
        /*005c*/ 	.word	0x00004b00


	//   ....[7]....
        /*0060*/ 	.word	0x00004b20


	//   ....[8]....
        /*0064*/ 	.word	0x00004b40


	//   ....[9]....
        /*0068*/ 	.word	0x00004be0


	//   ....[10]....
        /*006c*/ 	.word	0x00004c00


	//----- nvinfo : EIATTR_COOP_GROUP_MASK_REGIDS
	.align		4
.L_39:
        /*0070*/ 	.byte	0x04, 0x29
        /*0072*/ 	.short	(.L_41 - .L_40)


	//   ....[0]....
.L_40:
        /*0074*/ 	.word	0xffffffff


	//   ....[1]....
        /*0078*/ 	.word	0xffffffff


	//   ....[2]....
        /*007c*/ 	.word	0xffffffff


	//   ....[3]....
        /*0080*/ 	.word	0xffffffff


	//   ....[4]....
        /*0084*/ 	.word	0xffffffff


	//   ....[5]....
        /*0088*/ 	.word	0xffffffff


	//   ....[6]....
        /*008c*/ 	.word	0xffffffff


	//   ....[7]....
        /*0090*/ 	.word	0xffffffff


	//   ....[8]....
        /*0094*/ 	.word	0xffffffff


	//   ....[9]....
        /*0098*/ 	.word	0xffffffff


	//   ....[10]....
        /*009c*/ 	.word	0xffffffff


	//   ....[11]....
        /*00a0*/ 	.word	0xffffffff


	//   ....[12]....
        /*00a4*/ 	.word	0xffffffff


	//   ....[13]....
        /*00a8*/ 	.word	0xffffffff


	//----- nvinfo : EIATTR_COOP_GROUP_INSTR_OFFSETS
	.align		4
.L_41:
        /*00ac*/ 	.byte	0x04, 0x28
        /*00ae*/ 	.short	(.L_43 - .L_42)


	//   ....[0]....
.L_42:
        /*00b0*/ 	.word	0x00000080


	//   ....[1]....
        /*00b4*/ 	.word	0x000004e0


	//   ....[2]....
        /*00b8*/ 	.word	0x000006a0


	//   ....[3]....
        /*00bc*/ 	.word	0x000007e0


	//   ....[4]....
        /*00c0*/ 	.word	0x000008e0


	//   ....[5]....
        /*00c4*/ 	.word	0x00000a50


	//   ....[6]....
        /*00c8*/ 	.word	0x00000bf0


	//   ....[7]....
        /*00cc*/ 	.word	0x00000da0


	//   ....[8]....
        /*00d0*/ 	.word	0x00001f80


	//   ....[9]....
        /*00d4*/ 	.word	0x00002eb0


	//   ....[10]....
        /*00d8*/ 	.word	0x000030c0


	//   ....[11]....
        /*00dc*/ 	.word	0x000030f0


	//   ....[12]....
        /*00e0*/ 	.word	0x00003b90


	//   ....[13]....
        /*00e4*/ 	.word	0x00003dc0


	//----- nvinfo : EIATTR_VRC_CTA_INIT_COUNT
	.align		4
.L_43:
        /*00e8*/ 	.byte	0x02, 0x4a
        /*00ea*/ 	.byte	0x80
	.zero		1


	//----- nvinfo : EIATTR_SYSCALL_OFFSETS
	.align		4
        /*00ec*/ 	.byte	0x04, 0x46
        /*00ee*/ 	.short	(.L_45 - .L_44)


	//   ....[0]....
.L_44:
        /*00f0*/ 	.word	0x000055d0


	//   ....[1]....
        /*00f4*/ 	.word	0x00005700


	//   ....[2]....
        /*00f8*/ 	.word	0x000060b0


	//   ....[3]....
        /*00fc*/ 	.word	0x00006230


	//   ....[4]....
        /*0100*/ 	.word	0x000063b0


	//   ....[5]....
        /*0104*/ 	.word	0x00006530


	//   ....[6]....
        /*0108*/ 	.word	0x000066b0


	//   ....[7]....
        /*010c*/ 	.word	0x00006830


	//   ....[8]....
        /*0110*/ 	.word	0x000069b0


	//----- nvinfo : EIATTR_MBARRIER_INSTR_OFFSETS
	.align		4
.L_45:
        /*0114*/ 	.byte	0x04, 0x39
        /*0116*/ 	.short	(.L_47 - .L_46)


	//   ....[0]....
.L_46:
        /*0118*/ 	.word	0x000005f0
        /*011c*/ 	.word	0x000000ff
        /*0120*/ 	.word	0x00000000
        /*0124*/ 	.short	0x0100
        /*0126*/ 	.byte	0x04
	.zero		1


	//   ....[1]....
        /*0128*/ 	.word	0x00000600
        /*012c*/ 	.word	0x000000ff
        /*0130*/ 	.word	0x00000028
        /*0134*/ 	.short	0x0100
        /*0136*/ 	.byte	0x04
	.zero		1


	//   ....[2]....
        /*0138*/ 	.word	0x00000610
        /*013c*/ 	.word	0x000000ff
        /*0140*/ 	.word	0x00000008
        /*0144*/ 	.short	0x0100
        /*0146*/ 	.byte	0x04
	.zero		1


	//   ....[3]....
        /*0148*/ 	.word	0x00000620
        /*014c*/ 	.word	0x000000ff
        /*0150*/ 	.word	0x00000030
        /*0154*/ 	.short	0x0100
        /*0156*/ 	.byte	0x04
	.zero		1


	//   ....[4]....
        /*0158*/ 	.word	0x00000630
        /*015c*/ 	.word	0x000000ff
        /*0160*/ 	.word	0x00000010
        /*0164*/ 	.short	0x0100
        /*0166*/ 	.byte	0x04
	.zero		1


	//   ....[5]....
        /*0168*/ 	.word	0x00000640
        /*016c*/ 	.word	0x000000ff
        /*0170*/ 	.word	0x00000038
        /*0174*/ 	.short	0x0100
        /*0176*/ 	.byte	0x04
	.zero		1


	//   ....[6]....
        /*0178*/ 	.word	0x00000650
        /*017c*/ 	.word	0x000000ff
        /*0180*/ 	.word	0x00000018
        /*0184*/ 	.short	0x0100
        /*0186*/ 	.byte	0x04
	.zero		1


	//   ....[7]....
        /*0188*/ 	.word	0x00000660
        /*018c*/ 	.word	0x000000ff
        /*0190*/ 	.word	0x00000040
        /*0194*/ 	.short	0x0100
        /*0196*/ 	.byte	0x04
	.zero		1


	//   ....[8]....
        /*0198*/ 	.word	0x00000670
        /*019c*/ 	.word	0x000000ff
        /*01a0*/ 	.word	0x00000020
        /*01a4*/ 	.short	0x0100
        /*01a6*/ 	.byte	0x04
	.zero		1


	//   ....[9]....
        /*01a8*/ 	.word	0x00000680
        /*01ac*/ 	.word	0x000000ff
        /*01b0*/ 	.word	0x00000048
        /*01b4*/ 	.short	0x0100
        /*01b6*/ 	.byte	0x04
	.zero		1


	//   ....[10]....
        /*01b8*/ 	.word	0x000007b0
        /*01bc*/ 	.word	0x000000ff
        /*01c0*/ 	.word	0x00000050
        /*01c4*/ 	.short	0x0100
        /*01c6*/ 	.byte	0x04
	.zero		1


	//   ....[11]....
        /*01c8*/ 	.word	0x000007c0
        /*01cc*/ 	.word	0x000000ff
        /*01d0*/ 	.word	0x00000058
        /*01d4*/ 	.short	0x0100
        /*01d6*/ 	.byte	0x04
	.zero		1


	//   ....[12]....
        /*01d8*/ 	.word	0x000008b0
        /*01dc*/ 	.word	0x000000ff
        /*01e0*/ 	.word	0x00000060
        /*01e4*/ 	.short	0x0100
        /*01e6*/ 	.byte	0x06
	.zero		1


	//   ....[13]....
        /*01e8*/ 	.word	0x000008c0
        /*01ec*/ 	.word	0x000000ff
        /*01f0*/ 	.word	0x00000068
        /*01f4*/ 	.short	0x0100
        /*01f6*/ 	.byte	0x06
	.zero		1


	//   ....[14]....
        /*01f8*/ 	.word	0x00000a00
        /*01fc*/ 	.word	0x000000ff
        /*0200*/ 	.word	0x00000070
        /*0204*/ 	.short	0x0100
        /*0206*/ 	.byte	0x06
	.zero		1


	//   ....[15]....
        /*0208*/ 	.word	0x00000a10
        /*020c*/ 	.word	0x000000ff
        /*0210*/ 	.word	0x00000080
        /*0214*/ 	.short	0x0100
        /*0216*/ 	.byte	0x06
	.zero		1


	//   ....[16]....
        /*0218*/ 	.word	0x00000a20
        /*021c*/ 	.word	0x000000ff
        /*0220*/ 	.word	0x00000078
        /*0224*/ 	.short	0x0100
        /*0226*/ 	.byte	0x06
	.zero		1


	//   ....[17]....
        /*0228*/ 	.word	0x00000a30
        /*022c*/ 	.word	0x000000ff
        /*0230*/ 	.word	0x00000088
        /*0234*/ 	.short	0x0100
        /*0236*/ 	.byte	0x06
	.zero		1


	//   ....[18]....
        /*0238*/ 	.word	0x00000b60
        /*023c*/ 	.word	0x000000ff
        /*0240*/ 	.word	0x00000090
        /*0244*/ 	.short	0x0100
        /*0246*/ 	.byte	0x04
	.zero		1


	//   ....[19]....
        /*0248*/ 	.word	0x00000b70
        /*024c*/ 	.word	0x000000ff
        /*0250*/ 	.word	0x000000b0
        /*0254*/ 	.short	0x0100
        /*0256*/ 	.byte	0x04
	.zero		1


	//   ....[20]....
        /*0258*/ 	.word	0x00000b80
        /*025c*/ 	.word	0x000000ff
        /*0260*/ 	.word	0x00000098
        /*0264*/ 	.short	0x0100
        /*0266*/ 	.byte	0x04
	.zero		1


	//   ....[21]....
        /*0268*/ 	.word	0x00000b90
        /*026c*/ 	.word	0x000000ff
        /*0270*/ 	.word	0x000000b8
        /*0274*/ 	.short	0x0100
        /*0276*/ 	.byte	0x04
	.zero		1


	//   ....[22]....
        /*0278*/ 	.word	0x00000ba0
        /*027c*/ 	.word	0x000000ff
        /*0280*/ 	.word	0x000000a0
        /*0284*/ 	.short	0x0100
        /*0286*/ 	.byte	0x04
	.zero		1


	//   ....[23]....
        /*0288*/ 	.word	0x00000bb0
        /*028c*/ 	.word	0x000000ff
        /*0290*/ 	.word	0x000000c0
        /*0294*/ 	.short	0x0100
        /*0296*/ 	.byte	0x04
	.zero		1


	//   ....[24]....
        /*0298*/ 	.word	0x00000bc0
        /*029c*/ 	.word	0x000000ff
        /*02a0*/ 	.word	0x000000a8
        /*02a4*/ 	.short	0x0100
        /*02a6*/ 	.byte	0x04
	.zero		1


	//   ....[25]....
        /*02a8*/ 	.word	0x00000bd0
        /*02ac*/ 	.word	0x000000ff
        /*02b0*/ 	.word	0x000000c8
        /*02b4*/ 	.short	0x0100
        /*02b6*/ 	.byte	0x04
	.zero		1


	//   ....[26]....
        /*02b8*/ 	.word	0x00000cc0
        /*02bc*/ 	.word	0x000000ff
        /*02c0*/ 	.word	0x000000d0
        /*02c4*/ 	.short	0x0100
        /*02c6*/ 	.byte	0x04
	.zero		1


	//   ....[27]....
        /*02c8*/ 	.word	0x00000cd0
        /*02cc*/ 	.word	0x000000ff
        /*02d0*/ 	.word	0x000000e0
        /*02d4*/ 	.short	0x0100
        /*02d6*/ 	.byte	0x04
	.zero		1


	//   ....[28]....
        /*02d8*/ 	.word	0x00000ce0
        /*02dc*/ 	.word	0x000000ff
        /*02e0*/ 	.word	0x000000d8
        /*02e4*/ 	.short	0x0100
        /*02e6*/ 	.byte	0x04
	.zero		1


	//   ....[29]....
        /*02e8*/ 	.word	0x00000cf0
        /*02ec*/ 	.word	0x000000ff
        /*02f0*/ 	.word	0x000000e8
        /*02f4*/ 	.short	0x0100
        /*02f6*/ 	.byte	0x04
	.zero		1


	//   ....[30]....
        /*02f8*/ 	.word	0x00001800
        /*02fc*/ 	.word	0x00000003
        /*0300*/ 	.word	0x000000e0
        /*0304*/ 	.short	0x010a
        /*0306*/ 	.byte	0xff
	.zero		1


	//   ....[31]....
        /*0308*/ 	.word	0x00001830
        /*030c*/ 	.word	0x00000003
        /*0310*/ 	.word	0x000000d0
        /*0314*/ 	.short	0x0101
        /*0316*/ 	.byte	0xff
	.zero		1


	//   ....[32]....
        /*0318*/ 	.word	0x00001900
        /*031c*/ 	.word	0x000000ff
        /*0320*/ 	.word	0x00000028
        /*0324*/ 	.short	0x010a
        /*0326*/ 	.byte	0x05
	.zero		1


	//   ....[33]....
        /*0328*/ 	.word	0x00001980
        /*032c*/ 	.word	0x000000ff
        /*0330*/ 	.word	0x00000028
        /*0334*/ 	.short	0x010a
        /*0336*/ 	.byte	0x21
	.zero		1


	//   ....[34]....
        /*0338*/ 	.word	0x00001b10
        /*033c*/ 	.word	0x000000ff
        /*0340*/ 	.word	0x00000028
        /*0344*/ 	.short	0x010a
        /*0346*/ 	.byte	0x08
	.zero		1


	//   ....[35]....
        /*0348*/ 	.word	0x00001c30
        /*034c*/ 	.word	0x000000ff
        /*0350*/ 	.word	0x00000068
        /*0354*/ 	.short	0x0101
        /*0356*/ 	.byte	0x07
	.zero		1


	//   ....[36]....
        /*0358*/ 	.word	0x00001c50
        /*035c*/ 	.word	0x000000ff
        /*0360*/ 	.word	0x00000028
        /*0364*/ 	.short	0x010a
        /*0366*/ 	.byte	0x05
	.zero		1


	//   ....[37]....
        /*0368*/ 	.word	0x00001cd0
        /*036c*/ 	.word	0x000000ff
        /*0370*/ 	.word	0x00000028
        /*0374*/ 	.short	0x010a
        /*0376*/ 	.byte	0x11
	.zero		1


	//   ....[38]....
        /*0378*/ 	.word	0x00001e60
        /*037c*/ 	.word	0x000000ff
        /*0380*/ 	.word	0x00000028
        /*0384*/ 	.short	0x010a
        /*0386*/ 	.byte	0x08
	.zero		1


	//   ....[39]....
        /*0388*/ 	.word	0x00001fb0
        /*038c*/ 	.word	0x00000003
        /*0390*/ 	.word	0x00000070
        /*0394*/ 	.short	0x010a
        /*0396*/ 	.byte	0xff
	.zero		1


	//   ....[40]....
        /*0398*/ 	.word	0x00002100
        /*039c*/ 	.word	0x00000000
        /*03a0*/ 	.word	0x00000000
        /*03a4*/ 	.short	0x0101
        /*03a6*/ 	.byte	0xff
	.zero		1


	//   ....[41]....
        /*03a8*/ 	.word	0x000026a0
        /*03ac*/ 	.word	0x000000ff
        /*03b0*/ 	.word	0x00000000
        /*03b4*/ 	.short	0x010a
        /*03b6*/ 	.byte	0x04
	.zero		1


	//   ....[42]....
        /*03b8*/ 	.word	0x00002730
        /*03bc*/ 	.word	0x000000ff
        /*03c0*/ 	.word	0x00000000
        /*03c4*/ 	.short	0x010a
        /*03c6*/ 	.byte	0x05
	.zero		1


	//   ....[43]....
        /*03c8*/ 	.word	0x000027c0
        /*03cc*/ 	.word	0x000000ff
        /*03d0*/ 	.word	0x00000000
        /*03d4*/ 	.short	0x010a
        /*03d6*/ 	.byte	0x05
	.zero		1


	//   ....[44]....
        /*03d8*/ 	.word	0x00002850
        /*03dc*/ 	.word	0x000000ff
        /*03e0*/ 	.word	0x00000000
        /*03e4*/ 	.short	0x010a
        /*03e6*/ 	.byte	0x05
	.zero		1


	//   ....[45]....
        /*03e8*/ 	.word	0x000028f0
        /*03ec*/ 	.word	0x00000000
        /*03f0*/ 	.word	0x00000000
        /*03f4*/ 	.short	0x010a
        /*03f6*/ 	.byte	0xff
	.zero		1


	//   ....[46]....
        /*03f8*/ 	.word	0x00002a10
        /*03fc*/ 	.word	0x00000002
        /*0400*/ 	.word	0x000000d0
        /*0404*/ 	.short	0x010a
        /*0406*/ 	.byte	0xff
	.zero		1


	//   ....[47]....
        /*0408*/ 	.word	0x00002a70
        /*040c*/ 	.word	0x00000004
        /*0410*/ 	.word	0x00000000
        /*0414*/ 	.short	0x0101
        /*0416*/ 	.byte	0xff
	.zero		1


	//   ....[48]....
        /*0418*/ 	.word	0x00002a90
        /*041c*/ 	.word	0x000000ff
        /*0420*/ 	.word	0x00000080
        /*0424*/ 	.short	0x010a
        /*0426*/ 	.byte	0x04
	.zero		1


	//   ....[49]....
        /*0428*/ 	.word	0x00002bb0
        /*042c*/ 	.word	0x00000002
        /*0430*/ 	.word	0x00000070
        /*0434*/ 	.short	0x010a
        /*0436*/ 	.byte	0xff
	.zero		1


	//   ....[50]....
        /*0438*/ 	.word	0x00002cc0
        /*043c*/ 	.word	0x00000002
        /*0440*/ 	.word	0x00000000
        /*0444*/ 	.short	0x0101
        /*0446*/ 	.byte	0xff
	.zero		1


	//   ....[51]....
        /*0448*/ 	.word	0x00002d50
        /*044c*/ 	.word	0x000000ff
        /*0450*/ 	.word	0x00000080
        /*0454*/ 	.short	0x0106
        /*0456*/ 	.byte	0x04
	.zero		1


	//   ....[52]....
        /*0458*/ 	.word	0x00002d70
        /*045c*/ 	.word	0x000000ff
        /*0460*/ 	.word	0x00000080
        /*0464*/ 	.short	0x010a
        /*0466*/ 	.byte	0x04
	.zero		1


	//   ....[53]....
        /*0468*/ 	.word	0x00002e00
        /*046c*/ 	.word	0x000000ff
        /*0470*/ 	.word	0x00000080
        /*0474*/ 	.short	0x0106
        /*0476*/ 	.byte	0x07
	.zero		1


	//   ....[54]....
        /*0478*/ 	.word	0x00002e40
        /*047c*/ 	.word	0x00000000
        /*0480*/ 	.word	0x00000080
        /*0484*/ 	.short	0x010a
        /*0486*/ 	.byte	0xff
	.zero		1


	//   ....[55]....
        /*0488*/ 	.word	0x00003390
        /*048c*/ 	.word	0x00000000
        /*0490*/ 	.word	0x00000070
        /*0494*/ 	.short	0x010a
        /*0496*/ 	.byte	0xff
	.zero		1


	//   ....[56]....
        /*0498*/ 	.word	0x00003490
        /*049c*/ 	.word	0x00000003
        /*04a0*/ 	.word	0x00000000
        /*04a4*/ 	.short	0x0101
        /*04a6*/ 	.byte	0xff
	.zero		1


	//   ....[57]....
        /*04a8*/ 	.word	0x000034a0
        /*04ac*/ 	.word	0x000000ff
        /*04b0*/ 	.word	0x00000000
        /*04b4*/ 	.short	0x010a
        /*04b6*/ 	.byte	0x05
	.zero		1


	//   ....[58]....
        /*04b8*/ 	.word	0x00003520
        /*04bc*/ 	.word	0x000000ff
        /*04c0*/ 	.word	0x000000b0
        /*04c4*/ 	.short	0x010a
        /*04c6*/ 	.byte	0x1f
	.zero		1


	//   ....[59]....
        /*04c8*/ 	.word	0x000035f0
        /*04cc*/ 	.word	0x000000ff
        /*04d0*/ 	.word	0x00000000
        /*04d4*/ 	.short	0x010a
        /*04d6*/ 	.byte	0x07
	.zero		1


	//   ....[60]....
        /*04d8*/ 	.word	0x00003730
        /*04dc*/ 	.word	0x000000ff
        /*04e0*/ 	.word	0x00000000
        /*04e4*/ 	.short	0x010a
        /*04e6*/ 	.byte	0x06
	.zero		1


	//   ....[61]....
        /*04e8*/ 	.word	0x000039c0
        /*04ec*/ 	.word	0x000000ff
        /*04f0*/ 	.word	0x00000000
        /*04f4*/ 	.short	0x010a
        /*04f6*/ 	.byte	0x04
	.zero		1


	//   ....[62]....
        /*04f8*/ 	.word	0x00003a50
        /*04fc*/ 	.word	0x000000ff
        /*0500*/ 	.word	0x00000000
        /*0504*/ 	.short	0x010a
        /*0506*/ 	.byte	0x05
	.zero		1


	//   ....[63]....
        /*0508*/ 	.word	0x00003ae0
        /*050c*/ 	.word	0x000000ff
        /*0510*/ 	.word	0x00000000
        /*0514*/ 	.short	0x010a
        /*0516*/ 	.byte	0x05
	.zero		1


	//   ....[64]....
        /*0518*/ 	.word	0x00003b70
        /*051c*/ 	.word	0x000000ff
        /*0520*/ 	.word	0x00000000
        /*0524*/ 	.short	0x010a
        /*0526*/ 	.byte	0x04
	.zero		1


	//   ....[65]....
        /*0528*/ 	.word	0x00004060
        /*052c*/ 	.word	0x00000003
        /*0530*/ 	.word	0x00000070
        /*0534*/ 	.short	0x010a
        /*0536*/ 	.byte	0xff
	.zero		1


	//   ....[66]....
        /*0538*/ 	.word	0x000041d0
        /*053c*/ 	.word	0x00000000
        /*0540*/ 	.word	0x00000000
        /*0544*/ 	.short	0x0101
        /*0546*/ 	.byte	0xff
	.zero		1


	//   ....[67]....
        /*0548*/ 	.word	0x00004690
        /*054c*/ 	.word	0x000000ff
        /*0550*/ 	.word	0x00000068
        /*0554*/ 	.short	0x010a
        /*0556*/ 	.byte	0x15
	.zero		1


	//   ....[68]....
        /*0558*/ 	.word	0x00004820
        /*055c*/ 	.word	0x000000ff
        /*0560*/ 	.word	0x00000058
        /*0564*/ 	.short	0x010a
        /*0566*/ 	.byte	0x15
	.zero		1


	//   ....[69]....
        /*0568*/ 	.word	0x00004c20
        /*056c*/ 	.word	0x000000ff
        /*0570*/ 	.word	0x00000050
        /*0574*/ 	.short	0x010b
        /*0576*/ 	.byte	0x15
	.zero		1


	//   ....[70]....
        /*0578*/ 	.word	0x00004c30
        /*057c*/ 	.word	0x000000ff
        /*0580*/ 	.word	0x00000000
        /*0584*/ 	.short	0x0101
        /*0586*/ 	.byte	0x26
	.zero		1


	//   ....[71]....
        /*0588*/ 	.word	0x00004c70
        /*058c*/ 	.word	0x00000000
        /*0590*/ 	.word	0x00000058
        /*0594*/ 	.short	0x010a
        /*0596*/ 	.byte	0xff
	.zero		1


	//   ....[72]....
        /*0598*/ 	.word	0x00004e80
        /*059c*/ 	.word	0x000000ff
        /*05a0*/ 	.word	0x00000070
        /*05a4*/ 	.short	0x010a
        /*05a6*/ 	.byte	0x04
	.zero		1


	//   ....[73]....
        /*05a8*/ 	.word	0x00004f50
        /*05ac*/ 	.word	0x000000ff
        /*05b0*/ 	.word	0x00000000
        /*05b4*/ 	.short	0x0101
        /*05b6*/ 	.byte	0x05
	.zero		1


	//   ....[74]....
        /*05b8*/ 	.word	0x00005b00
        /*05bc*/ 	.word	0x000000ff
        /*05c0*/ 	.word	0x00000050
        /*05c4*/ 	.short	0x010a
        /*05c6*/ 	.byte	0x2c
	.zero		1


	//   ....[75]....
        /*05c8*/ 	.word	0x00005b10
        /*05cc*/ 	.word	0x00000094
        /*05d0*/ 	.word	0x00000090
        /*05d4*/ 	.short	0x010a
        /*05d6*/ 	.byte	0xff
	.zero		1


	//   ....[76]....
        /*05d8*/ 	.word	0x00005da0
        /*05dc*/ 	.word	0x000000ff
        /*05e0*/ 	.word	0x00000050
        /*05e4*/ 	.short	0x010a
        /*05e6*/ 	.byte	0x2c
	.zero		1


	//   ....[77]....
        /*05e8*/ 	.word	0x00005ed0
        /*05ec*/ 	.word	0x000000ff
        /*05f0*/ 	.word	0x00000000
        /*05f4*/ 	.short	0x0101
        /*05f6*/ 	.byte	0x04
	.zero		1


	//   ....[78]....
        /*05f8*/ 	.word	0x00005f90
        /*05fc*/ 	.word	0x00000094
        /*0600*/ 	.word	0x00000090
        /*0604*/ 	.short	0x010a
        /*0606*/ 	.byte	0xff
	.zero		1


	//   ....[79]....
        /*0608*/ 	.word	0x000080f0
        /*060c*/ 	.word	0x000000ff
        /*0610*/ 	.word	0x00000000
        /*0614*/ 	.short	0x0101
        /*0616*/ 	.byte	0x04
	.zero		1


	//   ....[80]....
        /*0618*/ 	.word	0x00008d40
        /*061c*/ 	.word	0x00000003
        /*0620*/ 	.word	0x000000e0
        /*0624*/ 	.short	0x010a
        /*0626*/ 	.byte	0xff
	.zero		1


	//   ....[81]....
        /*0628*/ 	.word	0x00008da0
        /*062c*/ 	.word	0x00000000
        /*0630*/ 	.word	0x00000028
        /*0634*/ 	.short	0x010a
        /*0636*/ 	.byte	0xff
	.zero		1


	//   ....[82]....
        /*0638*/ 	.word	0x00008e00
        /*063c*/ 	.word	0x00000000
        /*0640*/ 	.word	0x00000028
        /*0644*/ 	.short	0x010a
        /*0646*/ 	.byte	0xff
	.zero		1


	//   ....[83]....
        /*0648*/ 	.word	0x00008e50
        /*064c*/ 	.word	0x00000003
        /*0650*/ 	.word	0x00000070
        /*0654*/ 	.short	0x010a
        /*0656*/ 	.byte	0xff
	.zero		1


	//   ....[84]....
        /*0658*/ 	.word	0x00008eb0
        /*065c*/ 	.word	0x00000000
        /*0660*/ 	.word	0x00000000
        /*0664*/ 	.short	0x010a
        /*0666*/ 	.byte	0xff
	.zero		1


	//   ....[85]....
        /*0668*/ 	.word	0x00008f10
        /*066c*/ 	.word	0x00000000
        /*0670*/ 	.word	0x00000000
        /*0674*/ 	.short	0x010a
        /*0676*/ 	.byte	0xff
	.zero		1


	//   ....[86]....
        /*0678*/ 	.word	0x00008f70
        /*067c*/ 	.word	0x00000000
        /*0680*/ 	.word	0x00000000
        /*0684*/ 	.short	0x010a
        /*0686*/ 	.byte	0xff
	.zero		1


	//   ....[87]....
        /*0688*/ 	.word	0x00008fd0
        /*068c*/ 	.word	0x00000000
        /*0690*/ 	.word	0x00000000
        /*0694*/ 	.short	0x010a
        /*0696*/ 	.byte	0xff
	.zero		1


	//   ....[88]....
        /*0698*/ 	.word	0x00009020
        /*069c*/ 	.word	0x00000002
        /*06a0*/ 	.word	0x000000d0
        /*06a4*/ 	.short	0x010a
        /*06a6*/ 	.byte	0xff
	.zero		1


	//   ....[89]....
        /*06a8*/ 	.word	0x00009080
        /*06ac*/ 	.word	0x00000002
        /*06b0*/ 	.word	0x00000080
        /*06b4*/ 	.short	0x010a
        /*06b6*/ 	.byte	0xff
	.zero		1


	//   ....[90]....
        /*06b8*/ 	.word	0x000090d0
        /*06bc*/ 	.word	0x00000002
        /*06c0*/ 	.word	0x00000070
        /*06c4*/ 	.short	0x010a
        /*06c6*/ 	.byte	0xff
	.zero		1


	//   ....[91]....
        /*06c8*/ 	.word	0x00009130
        /*06cc*/ 	.word	0x00000000
        /*06d0*/ 	.word	0x00000080
        /*06d4*/ 	.short	0x010a
        /*06d6*/ 	.byte	0xff
	.zero		1


	//   ....[92]....
        /*06d8*/ 	.word	0x00009180
        /*06dc*/ 	.word	0x00000000
        /*06e0*/ 	.word	0x00000070
        /*06e4*/ 	.short	0x010a
        /*06e6*/ 	.byte	0xff
	.zero		1


	//   ....[93]....
        /*06e8*/ 	.word	0x000091e0
        /*06ec*/ 	.word	0x00000003
        /*06f0*/ 	.word	0x000000b0
        /*06f4*/ 	.short	0x010a
        /*06f6*/ 	.byte	0xff
	.zero		1


	//   ....[94]....
        /*06f8*/ 	.word	0x00009240
        /*06fc*/ 	.word	0x00000000
        /*0700*/ 	.word	0x00000000
        /*0704*/ 	.short	0x010a
        /*0706*/ 	.byte	0xff
	.zero		1


	//   ....[95]....
        /*0708*/ 	.word	0x000092a0
        /*070c*/ 	.word	0x00000000
        /*0710*/ 	.word	0x00000000
        /*0714*/ 	.short	0x010a
        /*0716*/ 	.byte	0xff
	.zero		1


	//   ....[96]....
        /*0718*/ 	.word	0x00009300
        /*071c*/ 	.word	0x00000000
        /*0720*/ 	.word	0x00000000
        /*0724*/ 	.short	0x010a
        /*0726*/ 	.byte	0xff
	.zero		1


	//   ....[97]....
        /*0728*/ 	.word	0x00009360
        /*072c*/ 	.word	0x00000000
        /*0730*/ 	.word	0x00000000
        /*0734*/ 	.short	0x010a
        /*0736*/ 	.byte	0xff
	.zero		1


	//   ....[98]....
        /*0738*/ 	.word	0x000093c0
        /*073c*/ 	.word	0x00000000
        /*0740*/ 	.word	0x00000000
        /*0744*/ 	.short	0x010a
        /*0746*/ 	.byte	0xff
	.zero		1


	//   ....[99]....
        /*0748*/ 	.word	0x00009410
        /*074c*/ 	.word	0x00000003
        /*0750*/ 	.word	0x00000070
        /*0754*/ 	.short	0x010a
        /*0756*/ 	.byte	0xff
	.zero		1


	//   ....[100]....
        /*0758*/ 	.word	0x00009470
        /*075c*/ 	.word	0x00000000
        /*0760*/ 	.word	0x00000068
        /*0764*/ 	.short	0x010a
        /*0766*/ 	.byte	0xff
	.zero		1


	//   ....[101]....
        /*0768*/ 	.word	0x000094d0
        /*076c*/ 	.word	0x00000003
        /*0770*/ 	.word	0x00000058
        /*0774*/ 	.short	0x010a
        /*0776*/ 	.byte	0xff
	.zero		1


	//   ....[102]....
        /*0778*/ 	.word	0x00009530
        /*077c*/ 	.word	0x00000000
        /*0780*/ 	.word	0x00000070
        /*0784*/ 	.short	0x010a
        /*0786*/ 	.byte	0xff
	.zero		1


	//   ....[103]....
        /*0788*/ 	.word	0x00009590
        /*078c*/ 	.word	0x00000000
        /*0790*/ 	.word	0x00000050
        /*0794*/ 	.short	0x010a
        /*0796*/ 	.byte	0xff
	.zero		1


	//   ....[104]....
        /*0798*/ 	.word	0x000095e0
        /*079c*/ 	.word	0x00000094
        /*07a0*/ 	.word	0x00000090
        /*07a4*/ 	.short	0x010a
        /*07a6*/ 	.byte	0xff
	.zero		1


	//----- nvinfo : EIATTR_NUM_MBARRIERS
	.align		4
.L_47:
        /*07a8*/ 	.byte	0x03, 0x38
        /*07aa*/ 	.short	0x001e


	//----- nvinfo : EIATTR_EXIT_INSTR_OFFSETS
	.align		4
        /*07ac*/ 	.byte	0x04, 0x1c
        /*07ae*/ 	.short	(.L_49 - .L_48)


	//   ....[0]....
.L_48:
        /*07b0*/ 	.word	0x00002920


	//   ....[1]....
        /*07b4*/ 	.word	0x00002e10


	//   ....[2]....
        /*07b8*/ 	.word	0x00002e70


	//   ....[3]....
        /*07bc*/ 	.word	0x00003dd0


	//   ....[4]....
        /*07c0*/ 	.word	0x00004ca0


	//   ....[5]....
        /*07c4*/ 	.word	0x00004ce0


	//   ....[6]....
        /*07c8*/ 	.word	0x00008d30


	//----- nvinfo : EIATTR_MAX_THREADS
	.align		4
.L_49:
        /*07cc*/ 	.byte	0x04, 0x05
        /*07ce*/ 	.short	(.L_51 - .L_50)
.L_50:
        /*07d0*/ 	.word	0x00000100
        /*07d4*/ 	.word	0x00000001
        /*07d8*/ 	.word	0x00000001


	//----- nvinfo : EIATTR_CRS_STACK_SIZE
	.align		4
.L_51:
        /*07dc*/ 	.byte	0x04, 0x1e
        /*07de*/ 	.short	(.L_53 - .L_52)
.L_52:
        /*07e0*/ 	.word	0x00000000


	//----- nvinfo : EIATTR_CBANK_PARAM_SIZE
	.align		4
.L_53:
        /*07e4*/ 	.byte	0x03, 0x19
        /*07e6*/ 	.short	0x0800


	//----- nvinfo : EIATTR_PARAM_CBANK
	.align		4
        /*07e8*/ 	.byte	0x04, 0x0a
        /*07ea*/ 	.short	(.L_55 - .L_54)
	.align		4
.L_54:
        /*07ec*/ 	.word	index@(.nv.constant0._ZN7cutlass13device_kernelINS_4gemm6kernel13GemmUniversalIN4cute5tupleIJiiiiEEENS1_10collective13CollectiveMmaINS1_35MainloopSm100TmaUmmaWarpSpecializedILi5ELi2ELi4ENS5_IJNS4_1CILi2EEENSA_ILi1EEESC_EEEEENS5_IJNSA_ILi64EEENSA_ILi224EEENSA_ILi128EEEEEEaNS5_IJlSC_lEEEaSJ_NS4_8TiledMMAINS4_8MMA_AtomIJNS4_15SM100_MMA_S8_SSIaaiLi64ELi224ELNS4_4UMMA5MajorE0ELSO_0ELNSN_8SaturateE0EEEEEENS4_6LayoutINS5_IJSC_SC_SC_EEENS5_IJNSA_ILi0EEESU_SU_EEEEENS5_IJNS4_10UnderscoreESX_SX_EEEEENS4_13SM90_TMA_LOADENS4_14ComposedLayoutINS4_7SwizzleILi3ELi4ELi3EEENS4_18smem_ptr_flag_bitsILi8EEENSS_INS5_IJNSA_ILi8EEESH_EEENS5_IJSH_SC_EEEEEEEvNS4_8identityENS4_23SM90_TMA_LOAD_MULTICASTES1A_vS1B_EENS_8epilogue10collective18CollectiveEpilogueINS1E_23Sm100TmaWarpSpecializedILi1ELi1ELi112ELb0ELb0EEEJSI_NS5_IJNSS_ISF_SC_EENSS_ISG_SC_EEEEEaSJ_aSJ_NS1E_6fusion15FusionCallbacksIS1I_NS1M_17LinearCombinationIaiaiLNS_15FloatRoundStyleE2EEESI_S1L_JEEENS4_5SM1004TMEM4LOAD26SM100_TMEM_LOAD_16dp32b16xES10_NS11_INS12_ILi1ELi4ELi3EEES15_NSS_INS5_IJS16_NSA_ILi32EEEEEENS5_IJS1X_SC_EEEEEEENS4_39AutoVectorizingCopyWithAssumedAlignmentILi128EEENS4_14SM90_TMA_STOREES21_S23_S23_EEEvvEEEEvNT_6ParamsE)
        /*07f0*/ 	.short	0x0380
        /*07f2*/ 	.short	0x0800


	//----- nvinfo : EIATTR_SW_WAR
	.align		4
.L_55:
        /*07f4*/ 	.byte	0x04, 0x36
        /*07f6*/ 	.short	(.L_57 - .L_56)
.L_56:
        /*07f8*/ 	.word	0x00000008
.L_57:


//--------------------- .nv.callgraph             --------------------------
	.section	.nv.callgraph,"",@"SHT_CUDA_CALLGRAPH"
	.align	4
	.sectionentsize	8
	.align		4
        /*0000*/ 	.word	0x00000000
	.align		4
        /*0004*/ 	.word	0xffffffff
	.align		4
        /*0008*/ 	.word	index@(_ZN7cutlass13device_kernelINS_4gemm6kernel13GemmUniversalIN4cute5tupleIJiiiiEEENS1_10collective13CollectiveMmaINS1_35MainloopSm100TmaUmmaWarpSpecializedILi5ELi2ELi4ENS5_IJNS4_1CILi2EEENSA_ILi1EEESC_EEEEENS5_IJNSA_ILi64EEENSA_ILi224EEENSA_ILi128EEEEEEaNS5_IJlSC_lEEEaSJ_NS4_8TiledMMAINS4_8MMA_AtomIJNS4_15SM100_MMA_S8_SSIaaiLi64ELi224ELNS4_4UMMA5MajorE0ELSO_0ELNSN_8SaturateE0EEEEEENS4_6LayoutINS5_IJSC_SC_SC_EEENS5_IJNSA_ILi0EEESU_SU_EEEEENS5_IJNS4_10UnderscoreESX_SX_EEEEENS4_13SM90_TMA_LOADENS4_14ComposedLayoutINS4_7SwizzleILi3ELi4ELi3EEENS4_18smem_ptr_flag_bitsILi8EEENSS_INS5_IJNSA_ILi8EEESH_EEENS5_IJSH_SC_EEEEEEEvNS4_8identityENS4_23SM90_TMA_LOAD_MULTICASTES1A_vS1B_EENS_8epilogue10collective18CollectiveEpilogueINS1E_23Sm100TmaWarpSpecializedILi1ELi1ELi112ELb0ELb0EEEJSI_NS5_IJNSS_ISF_SC_EENSS_ISG_SC_EEEEEaSJ_aSJ_NS1E_6fusion15FusionCallbacksIS1I_NS1M_17LinearCombinationIaiaiLNS_15FloatRoundStyleE2EEESI_S1L_JEEENS4_5SM1004TMEM4LOAD26SM100_TMEM_LOAD_16dp32b16xES10_NS11_INS12_ILi1ELi4ELi3EEES15_NSS_INS5_IJS16_NSA_ILi32EEEEEENS5_IJS1X_SC_EEEEEEENS4_39AutoVectorizingCopyWithAssumedAlignmentILi128EEENS4_14SM90_TMA_STOREES21_S23_S23_EEEvvEEEEvNT_6ParamsE)
	.align		4
        /*000c*/ 	.word	index@(__assertfail)
	.align		4
        /*0010*/ 	.word	0x00000000
	.align		4
        /*0014*/ 	.word	0xfffffffe
	.align		4
        /*0018*/ 	.word	0x00000000
	.align		4
        /*001c*/ 	.word	0xfffffffd
	.align		4
        /*0020*/ 	.word	0x00000000
	.align		4
        /*0024*/ 	.word	0xfffffffc


//--------------------- .nv.constant4             --------------------------
	.section	.nv.constant4,"a",@progbits
	.align	8
	.align		8
.nv.constant4:
        /*0000*/ 	.dword	__assertfail
	.align		8
        /*0008*/ 	.dword	__unnamed_1
	.align		8
        /*0010*/ 	.dword	__unnamed_2
	.align		8
        /*0018*/ 	.dword	_ZN40_INTERNAL_c6f4f124_4_k_cu_547fda78_347184cuda3std3__45__cpo5beginE
	.align		8
        /*0020*/ 	.dword	_ZN40_INTERNAL_c6f4f124_4_k_cu_547fda78_347184cuda3std3__45__cpo3endE
	.align		8
        /*0028*/ 	.dword	_ZN40_INTERNAL_c6f4f124_4_k_cu_547fda78_347184cuda3std3__45__cpo6cbeginE
	.align		8
        /*0030*/ 	.dword	_ZN40_INTERNAL_c6f4f124_4_k_cu_547fda78_347184cuda3std3__45__cpo4cendE
	.align		8
        /*0038*/ 	.dword	_ZN40_INTERNAL_c6f4f124_4_k_cu_547fda78_347184cuda3std3__442_GLOBAL__N__c6f4f124_4_k_cu_547fda78_347186ignoreE
	.align		8
        /*0040*/ 	.dword	_ZN40_INTERNAL_c6f4f124_4_k_cu_547fda78_347184cuda3std3__419piecewise_constructE
	.align		8
        /*0048*/ 	.dword	_ZN40_INTERNAL_c6f4f124_4_k_cu_547fda78_347184cuda3std3__48in_placeE
	.align		8
        /*0050*/ 	.dword	_ZN40_INTERNAL_c6f4f124_4_k_cu_547fda78_347184cuda3std6ranges3__45__cpo4swapE
	.align		8
        /*0058*/ 	.dword	_ZN40_INTERNAL_c6f4f124_4_k_cu_547fda78_347184cuda3std6ranges3__45__cpo9iter_moveE
	.align		8
        /*0060*/ 	.dword	_ZN40_INTERNAL_c6f4f124_4_k_cu_547fda78_347184cute7productE
	.align		8
        /*0068*/ 	.dword	_ZN40_INTERNAL_c6f4f124_4_k_cu_547fda78_347184cute1_E
	.align		8
        /*0070*/ 	.dword	$str$25
	.align		8
        /*0078*/ 	.dword	$str$26
	.align		8
        /*0080*/ 	.dword	$str$27
	.align		8
        /*0088*/ 	.dword	$str$28


//--------------------- .text._ZN7cutlass13device_kernelINS_4gemm6kernel13GemmUniversalIN4cute5tupleIJiiiiEEENS1_10collective13CollectiveMmaINS1_35MainloopSm100TmaUmmaWarpSpecializedILi5ELi2ELi4ENS5_IJNS4_1CILi2EEENSA_ILi1EEESC_EEEEENS5_IJNSA_ILi64EEENSA_ILi224EEENSA_ILi128EEEEEEaNS5_IJlSC_lEEEaSJ_NS4_8TiledMMAINS4_8MMA_AtomIJNS4_15SM100_MMA_S8_SSIaaiLi64ELi224ELNS4_4UMMA5MajorE0ELSO_0ELNSN_8SaturateE0EEEEEENS4_6LayoutINS5_IJSC_SC_SC_EEENS5_IJNSA_ILi0EEESU_SU_EEEEENS5_IJNS4_10UnderscoreESX_SX_EEEEENS4_13SM90_TMA_LOADENS4_14ComposedLayoutINS4_7SwizzleILi3ELi4ELi3EEENS4_18smem_ptr_flag_bitsILi8EEENSS_INS5_IJNSA_ILi8EEESH_EEENS5_IJSH_SC_EEEEEEEvNS4_8identityENS4_23SM90_TMA_LOAD_MULTICASTES1A_vS1B_EENS_8epilogue10collective18CollectiveEpilogueINS1E_23Sm100TmaWarpSpecializedILi1ELi1ELi112ELb0ELb0EEEJSI_NS5_IJNSS_ISF_SC_EENSS_ISG_SC_EEEEEaSJ_aSJ_NS1E_6fusion15FusionCallbacksIS1I_NS1M_17LinearCombinationIaiaiLNS_15FloatRoundStyleE2EEESI_S1L_JEEENS4_5SM1004TMEM4LOAD26SM100_TMEM_LOAD_16dp32b16xES10_NS11_INS12_ILi1ELi4ELi3EEES15_NSS_INS5_IJS16_NSA_ILi32EEEEEENS5_IJS1X_SC_EEEEEEENS4_39AutoVectorizingCopyWithAssumedAlignmentILi128EEENS4_14SM90_TMA_STOREES21_S23_S23_EEEvvEEEEvNT_6ParamsE --------------------------
	.section	.text._ZN7cutlass13device_kernelINS_4gemm6kernel13GemmUniversalIN4cute5tupleIJiiiiEEENS1_10collective13CollectiveMmaINS1_35MainloopSm100TmaUmmaWarpSpecializedILi5ELi2ELi4ENS5_IJNS4_1CILi2EEENSA_ILi1EEESC_EEEEENS5_IJNSA_ILi64EEENSA_ILi224EEENSA_ILi128EEEEEEaNS5_IJlSC_lEEEaSJ_NS4_8TiledMMAINS4_8MMA_AtomIJNS4_15SM100_MMA_S8_SSIaaiLi64ELi224ELNS4_4UMMA5MajorE0ELSO_0ELNSN_8SaturateE0EEEEEENS4_6LayoutINS5_IJSC_SC_SC_EEENS5_IJNSA_ILi0EEESU_SU_EEEEENS5_IJNS4_10UnderscoreESX_SX_EEEEENS4_13SM90_TMA_LOADENS4_14ComposedLayoutINS4_7SwizzleILi3ELi4ELi3EEENS4_18smem_ptr_flag_bitsILi8EEENSS_INS5_IJNSA_ILi8EEESH_EEENS5_IJSH_SC_EEEEEEEvNS4_8identityENS4_23SM90_TMA_LOAD_MULTICASTES1A_vS1B_EENS_8epilogue10collective18CollectiveEpilogueINS1E_23Sm100TmaWarpSpecializedILi1ELi1ELi112ELb0ELb0EEEJSI_NS5_IJNSS_ISF_SC_EENSS_ISG_SC_EEEEEaSJ_aSJ_NS1E_6fusion15FusionCallbacksIS1I_NS1M_17LinearCombinationIaiaiLNS_15FloatRoundStyleE2EEESI_S1L_JEEENS4_5SM1004TMEM4LOAD26SM100_TMEM_LOAD_16dp32b16xES10_NS11_INS12_ILi1ELi4ELi3EEES15_NSS_INS5_IJS16_NSA_ILi32EEEEEENS5_IJS1X_SC_EEEEEEENS4_39AutoVectorizingCopyWithAssumedAlignmentILi128EEENS4_14SM90_TMA_STOREES21_S23_S23_EEEvvEEEEvNT_6ParamsE,"ax",@progbits
	.align	128
.text._ZN7cutlass13device_kernelINS_4gemm6kernel13GemmUniversalIN4cute5tupleIJiiiiEEENS1_10collective13CollectiveMmaINS1_35MainloopSm100TmaUmmaWarpSpecializedILi5ELi2ELi4ENS5_IJNS4_1CILi2EEENSA_ILi1EEESC_EEEEENS5_IJNSA_ILi64EEENSA_ILi224EEENSA_ILi128EEEEEEaNS5_IJlSC_lEEEaSJ_NS4_8TiledMMAINS4_8MMA_AtomIJNS4_15SM100_MMA_S8_SSIaaiLi64ELi224ELNS4_4UMMA5MajorE0ELSO_0ELNSN_8SaturateE0EEEEEENS4_6LayoutINS5_IJSC_SC_SC_EEENS5_IJNSA_ILi0EEESU_SU_EEEEENS5_IJNS4_10UnderscoreESX_SX_EEEEENS4_13SM90_TMA_LOADENS4_14ComposedLayoutINS4_7SwizzleILi3ELi4ELi3EEENS4_18smem_ptr_flag_bitsILi8EEENSS_INS5_IJNSA_ILi8EEESH_EEENS5_IJSH_SC_EEEEEEEvNS4_8identityENS4_23SM90_TMA_LOAD_MULTICASTES1A_vS1B_EENS_8epilogue10collective18CollectiveEpilogueINS1E_23Sm100TmaWarpSpecializedILi1ELi1ELi112ELb0ELb0EEEJSI_NS5_IJNSS_ISF_SC_EENSS_ISG_SC_EEEEEaSJ_aSJ_NS1E_6fusion15FusionCallbacksIS1I_NS1M_17LinearCombinationIaiaiLNS_15FloatRoundStyleE2EEESI_S1L_JEEENS4_5SM1004TMEM4LOAD26SM100_TMEM_LOAD_16dp32b16xES10_NS11_INS12_ILi1ELi4ELi3EEES15_NSS_INS5_IJS16_NSA_ILi32EEEEEENS5_IJS1X_SC_EEEEEEENS4_39AutoVectorizingCopyWithAssumedAlignmentILi128EEENS4_14SM90_TMA_STOREES21_S23_S23_EEEvvEEEEvNT_6ParamsE:
        .type           _ZN7cutlass13device_kernelINS_4gemm6kernel13GemmUniversalIN4cute5tupleIJiiiiEEENS1_10collective13CollectiveMmaINS1_35MainloopSm100TmaUmmaWarpSpecializedILi5ELi2ELi4ENS5_IJNS4_1CILi2EEENSA_ILi1EEESC_EEEEENS5_IJNSA_ILi64EEENSA_ILi224EEENSA_ILi128EEEEEEaNS5_IJlSC_lEEEaSJ_NS4_8TiledMMAINS4_8MMA_AtomIJNS4_15SM100_MMA_S8_SSIaaiLi64ELi224ELNS4_4UMMA5MajorE0ELSO_0ELNSN_8SaturateE0EEEEEENS4_6LayoutINS5_IJSC_SC_SC_EEENS5_IJNSA_ILi0EEESU_SU_EEEEENS5_IJNS4_10UnderscoreESX_SX_EEEEENS4_13SM90_TMA_LOADENS4_14ComposedLayoutINS4_7SwizzleILi3ELi4ELi3EEENS4_18smem_ptr_flag_bitsILi8EEENSS_INS5_IJNSA_ILi8EEESH_EEENS5_IJSH_SC_EEEEEEEvNS4_8identityENS4_23SM90_TMA_LOAD_MULTICASTES1A_vS1B_EENS_8epilogue10collective18CollectiveEpilogueINS1E_23Sm100TmaWarpSpecializedILi1ELi1ELi112ELb0ELb0EEEJSI_NS5_IJNSS_ISF_SC_EENSS_ISG_SC_EEEEEaSJ_aSJ_NS1E_6fusion15FusionCallbacksIS1I_NS1M_17LinearCombinationIaiaiLNS_15FloatRoundStyleE2EEESI_S1L_JEEENS4_5SM1004TMEM4LOAD26SM100_TMEM_LOAD_16dp32b16xES10_NS11_INS12_ILi1ELi4ELi3EEES15_NSS_INS5_IJS16_NSA_ILi32EEEEEENS5_IJS1X_SC_EEEEEEENS4_39AutoVectorizingCopyWithAssumedAlignmentILi128EEENS4_14SM90_TMA_STOREES21_S23_S23_EEEvvEEEEvNT_6ParamsE,@function
        .size           _ZN7cutlass13device_kernelINS_4gemm6kernel13GemmUniversalIN4cute5tupleIJiiiiEEENS1_10collective13CollectiveMmaINS1_35MainloopSm100TmaUmmaWarpSpecializedILi5ELi2ELi4ENS5_IJNS4_1CILi2EEENSA_ILi1EEESC_EEEEENS5_IJNSA_ILi64EEENSA_ILi224EEENSA_ILi128EEEEEEaNS5_IJlSC_lEEEaSJ_NS4_8TiledMMAINS4_8MMA_AtomIJNS4_15SM100_MMA_S8_SSIaaiLi64ELi224ELNS4_4UMMA5MajorE0ELSO_0ELNSN_8SaturateE0EEEEEENS4_6LayoutINS5_IJSC_SC_SC_EEENS5_IJNSA_ILi0EEESU_SU_EEEEENS5_IJNS4_10UnderscoreESX_SX_EEEEENS4_13SM90_TMA_LOADENS4_14ComposedLayoutINS4_7SwizzleILi3ELi4ELi3EEENS4_18smem_ptr_flag_bitsILi8EEENSS_INS5_IJNSA_ILi8EEESH_EEENS5_IJSH_SC_EEEEEEEvNS4_8identityENS4_23SM90_TMA_LOAD_MULTICASTES1A_vS1B_EENS_8epilogue10collective18CollectiveEpilogueINS1E_23Sm100TmaWarpSpecializedILi1ELi1ELi112ELb0ELb0EEEJSI_NS5_IJNSS_ISF_SC_EENSS_ISG_SC_EEEEEaSJ_aSJ_NS1E_6fusion15FusionCallbacksIS1I_NS1M_17LinearCombinationIaiaiLNS_15FloatRoundStyleE2EEESI_S1L_JEEENS4_5SM1004TMEM4LOAD26SM100_TMEM_LOAD_16dp32b16xES10_NS11_INS12_ILi1ELi4ELi3EEES15_NSS_INS5_IJS16_NSA_ILi32EEEEEENS5_IJS1X_SC_EEEEEEENS4_39AutoVectorizingCopyWithAssumedAlignmentILi128EEENS4_14SM90_TMA_STOREES21_S23_S23_EEEvvEEEEvNT_6ParamsE,(.L_x_144 - _ZN7cutlass13device_kernelINS_4gemm6kernel13GemmUniversalIN4cute5tupleIJiiiiEEENS1_10collective13CollectiveMmaINS1_35MainloopSm100TmaUmmaWarpSpecializedILi5ELi2ELi4ENS5_IJNS4_1CILi2EEENSA_ILi1EEESC_EEEEENS5_IJNSA_ILi64EEENSA_ILi224EEENSA_ILi128EEEEEEaNS5_IJlSC_lEEEaSJ_NS4_8TiledMMAINS4_8MMA_AtomIJNS4_15SM100_MMA_S8_SSIaaiLi64ELi224ELNS4_4UMMA5MajorE0ELSO_0ELNSN_8SaturateE0EEEEEENS4_6LayoutINS5_IJSC_SC_SC_EEENS5_IJNSA_ILi0EEESU_SU_EEEEENS5_IJNS4_10UnderscoreESX_SX_EEEEENS4_13SM90_TMA_LOADENS4_14ComposedLayoutINS4_7SwizzleILi3ELi4ELi3EEENS4_18smem_ptr_flag_bitsILi8EEENSS_INS5_IJNSA_ILi8EEESH_EEENS5_IJSH_SC_EEEEEEEvNS4_8identityENS4_23SM90_TMA_LOAD_MULTICASTES1A_vS1B_EENS_8epilogue10collective18CollectiveEpilogueINS1E_23Sm100TmaWarpSpecializedILi1ELi1ELi112ELb0ELb0EEEJSI_NS5_IJNSS_ISF_SC_EENSS_ISG_SC_EEEEEaSJ_aSJ_NS1E_6fusion15FusionCallbacksIS1I_NS1M_17LinearCombinationIaiaiLNS_15FloatRoundStyleE2EEESI_S1L_JEEENS4_5SM1004TMEM4LOAD26SM100_TMEM_LOAD_16dp32b16xES10_NS11_INS12_ILi1ELi4ELi3EEES15_NSS_INS5_IJS16_NSA_ILi32EEEEEENS5_IJS1X_SC_EEEEEEENS4_39AutoVectorizingCopyWithAssumedAlignmentILi128EEENS4_14SM90_TMA_STOREES21_S23_S23_EEEvvEEEEvNT_6ParamsE)
        .other          _ZN7cutlass13device_kernelINS_4gemm6kernel13GemmUniversalIN4cute5tupleIJiiiiEEENS1_10collective13CollectiveMmaINS1_35MainloopSm100TmaUmmaWarpSpecializedILi5ELi2ELi4ENS5_IJNS4_1CILi2EEENSA_ILi1EEESC_EEEEENS5_IJNSA_ILi64EEENSA_ILi224EEENSA_ILi128EEEEEEaNS5_IJlSC_lEEEaSJ_NS4_8TiledMMAINS4_8MMA_AtomIJNS4_15SM100_MMA_S8_SSIaaiLi64ELi224ELNS4_4UMMA5MajorE0ELSO_0ELNSN_8SaturateE0EEEEEENS4_6LayoutINS5_IJSC_SC_SC_EEENS5_IJNSA_ILi0EEESU_SU_EEEEENS5_IJNS4_10UnderscoreESX_SX_EEEEENS4_13SM90_TMA_LOADENS4_14ComposedLayoutINS4_7SwizzleILi3ELi4ELi3EEENS4_18smem_ptr_flag_bitsILi8EEENSS_INS5_IJNSA_ILi8EEESH_EEENS5_IJSH_SC_EEEEEEEvNS4_8identityENS4_23SM90_TMA_LOAD_MULTICASTES1A_vS1B_EENS_8epilogue10collective18CollectiveEpilogueINS1E_23Sm100TmaWarpSpecializedILi1ELi1ELi112ELb0ELb0EEEJSI_NS5_IJNSS_ISF_SC_EENSS_ISG_SC_EEEEEaSJ_aSJ_NS1E_6fusion15FusionCallbacksIS1I_NS1M_17LinearCombinationIaiaiLNS_15FloatRoundStyleE2EEESI_S1L_JEEENS4_5SM1004TMEM4LOAD26SM100_TMEM_LOAD_16dp32b16xES10_NS11_INS12_ILi1ELi4ELi3EEES15_NSS_INS5_IJS16_NSA_ILi32EEEEEENS5_IJS1X_SC_EEEEEEENS4_39AutoVectorizingCopyWithAssumedAlignmentILi128EEENS4_14SM90_TMA_STOREES21_S23_S23_EEEvvEEEEvNT_6ParamsE,@"STO_CUDA_ENTRY STV_DEFAULT"
_ZN7cutlass13device_kernelINS_4gemm6kernel13GemmUniversalIN4cute5tupleIJiiiiEEENS1_10collective13CollectiveMmaINS1_35MainloopSm100TmaUmmaWarpSpecializedILi5ELi2ELi4ENS5_IJNS4_1CILi2EEENSA_ILi1EEESC_EEEEENS5_IJNSA_ILi64EEENSA_ILi224EEENSA_ILi128EEEEEEaNS5_IJlSC_lEEEaSJ_NS4_8TiledMMAINS4_8MMA_AtomIJNS4_15SM100_MMA_S8_SSIaaiLi64ELi224ELNS4_4UMMA5MajorE0ELSO_0ELNSN_8SaturateE0EEEEEENS4_6LayoutINS5_IJSC_SC_SC_EEENS5_IJNSA_ILi0EEESU_SU_EEEEENS5_IJNS4_10UnderscoreESX_SX_EEEEENS4_13SM90_TMA_LOADENS4_14ComposedLayoutINS4_7SwizzleILi3ELi4ELi3EEENS4_18smem_ptr_flag_bitsILi8EEENSS_INS5_IJNSA_ILi8EEESH_EEENS5_IJSH_SC_EEEEEEEvNS4_8identityENS4_23SM90_TMA_LOAD_MULTICASTES1A_vS1B_EENS_8epilogue10collective18CollectiveEpilogueINS1E_23Sm100TmaWarpSpecializedILi1ELi1ELi112ELb0ELb0EEEJSI_NS5_IJNSS_ISF_SC_EENSS_ISG_SC_EEEEEaSJ_aSJ_NS1E_6fusion15FusionCallbacksIS1I_NS1M_17LinearCombinationIaiaiLNS_15FloatRoundStyleE2EEESI_S1L_JEEENS4_5SM1004TMEM4LOAD26SM100_TMEM_LOAD_16dp32b16xES10_NS11_INS12_ILi1ELi4ELi3EEES15_NSS_INS5_IJS16_NSA_ILi32EEEEEENS5_IJS1X_SC_EEEEEEENS4_39AutoVectorizingCopyWithAssumedAlignmentILi128EEENS4_14SM90_TMA_STOREES21_S23_S23_EEEvvEEEEvNT_6ParamsE:
[----:B------:R-:W1:Y:S01]  /*0000*/  LDC R1, c[0x0][0x37c] ;  /* 0x0000df00ff017b82 */ /* 0x000e620000000800 */
[----:B------:R-:W2:Y:S01]  /*0010*/  S2R R2, SR_TID.X ;  /* 0x0000000000027919 */ /* 0x000ea20000002100 */
[----:B------:R-:W3:Y:S01]  /*0020*/  LDCU.64 UR8, c[0x0][0x890] ;  /* 0x00011200ff0877ac */ /* 0x000ee20008000a00 */
[----:B------:R-:W-:Y:S02]  /*0030*/  PRMT R237, RZ, 0x7610, R237 ;  /* 0x00007610ffed7816 */ /* 0x000fe400000000ed */
[----:B------:R-:W-:Y:S01]  /*0040*/  ELECT P3, URZ, PT ;  /* 0x0000000000ff782f */ /* 0x000fe20003860000 */
[----:B---3--:R-:W-:-:S04]  /*0050*/  UISETP.NE.U32.AND UP0, UPT, UR8, URZ, UPT ;  /* 0x000000ff0800728c */ /* 0x008fc8000bf05070 */
[----:B------:R-:W-:Y:S01]  /*0060*/  UISETP.NE.AND.EX UP0, UPT, UR9, URZ, UPT, UP0 ;  /* 0x000000ff0900728c */ /* 0x000fe2000bf05300 */
[----:B--2---:R-:W-:-:S05]  /*0070*/  SHF.R.U32.HI R242, RZ, 0x5, R2 ;  /* 0x00000005fff27819 */ /* 0x004fca0000011602 */
[----:B------:R-:W2:Y:S02]  /*0080*/  SHFL.IDX PT, R0, R242, RZ, 0x1f ;  /* 0x00001ffff2007589 */ /* 0x000ea400000e0000 */
[----:B--2---:R-:W-:Y:S01]  /*0090*/  R2UR UR20, R0 ;  /* 0x00000000001472ca */ /* 0x004fe200000e0000 */
[----:B-1----:R-:W-:-:S14]  /*00a0*/  BRA.U UP0, `(.L_x_0) ;  /* 0x0000000100307547 */ /* 0x002fdc000b800000 */
[----:B------:R-:W1:Y:S02]  /*00b0*/  LDCU.64 UR4, c[0x0][0x888] ;  /* 0x00011100ff0477ac */ /* 0x000e640008000a00 */
[----:B-1----:R-:W-:-:S04]  /*00c0*/  UISETP.NE.U32.AND UP0, UPT, UR4, URZ, UPT ;  /* 0x000000ff0400728c */ /* 0x002fc8000bf05070 */
[----:B------:R-:W-:-:S09]  /*00d0*/  UISETP.NE.AND.EX UP0, UPT, UR5, URZ, UPT, UP0 ;  /* 0x000000ff0500728c */ /* 0x000fd2000bf05300 */
[----:B------:R-:W-:Y:S05]  /*00e0*/  BRA.U !UP0, `(.L_x_1) ;  /* 0x0000000108147547 */ /* 0x000fea000b800000 */
[----:B------:R-:W1:Y:S01]  /*00f0*/  LDC.64 R124, c[0x0][0x888] ;  /* 0x00022200ff7c7b82 */ /* 0x000e620000000a00 */
[----:B------:R-:W1:Y:S02]  /*0100*/  LDCU.64 UR4, c[0x0][0x358] ;  /* 0x00006b00ff0477ac */ /* 0x000e640008000a00 */
[----:B-1----:R1:W5:Y:S01]  /*0110*/  LDG.E R124, desc[UR4][R124.64] ;  /* 0x000000047c7c7981 */ /* 0x002362000c1e1900 */
[----:B------:R-:W-:Y:S01]  /*0120*/  HFMA2 R237, -RZ, RZ, 0, 5.9604644775390625e-08 ;  /* 0x00000001ffed7431 */ /* 0x000fe200000001ff */
[----:B------:R-:W-:Y:S05]  /*0130*/  BRA `(.L_x_0) ;  /* 0x00000000000c7947 */ /* 0x000fea0003800000 */
.L_x_1:
[----:B------:R-:W1:Y:S01]  /*0140*/  LDCU UR4, c[0x0][0x880] ;  /* 0x00011000ff0477ac */ /* 0x000e620008000800 */
[----:B------:R-:W-:Y:S01]  /*0150*/  HFMA2 R237, -RZ, RZ, 0, 5.9604644775390625e-08 ;  /* 0x00000001ffed7431 */ /* 0x000fe200000001ff */
[----:B-1----:R-:W-:-:S07]  /*0160*/  MOV R124, UR4 ;  /* 0x00000004007c7c02 */ /* 0x002fce0008000f00 */
.L_x_0:
[----:B------:R-:W2:Y:S02]  /*0170*/  LDCU.64 UR4, c[0x0][0x8b0] ;  /* 0x00011600ff0477ac */ /* 0x000ea40008000a00 */
[----:B--2---:R-:W-:-:S04]  /*0180*/  UISETP.NE.U32.AND UP0, UPT, UR4, URZ, UPT ;  /* 0x000000ff0400728c */ /* 0x004fc8000bf05070 */
[----:B------:R-:W-:-:S09]  /*0190*/  UISETP.NE.AND.EX UP0, UPT, UR5, URZ, UPT, UP0 ;  /* 0x000000ff0500728c */ /* 0x000fd2000bf05300 */
[----:B------:R-:W-:Y:S05]  /*01a0*/  BRA.U UP0, `(.L_x_2) ;  /* 0x0000000100287547 */ /* 0x000fea000b800000 */
[----:B------:R-:W2:Y:S02]  /*01b0*/  LDCU.64 UR4, c[0x0][0x8a8] ;  /* 0x00011500ff0477ac */ /* 0x000ea40008000a00 */
[----:B--2---:R-:W-:-:S04]  /*01c0*/  UISETP.NE.U32.AND UP0, UPT, UR4, URZ, UPT ;  /* 0x000000ff0400728c */ /* 0x004fc8000bf05070 */
[----:B------:R-:W-:-:S09]  /*01d0*/  UISETP.NE.AND.EX UP0, UPT, UR5, URZ, UPT, UP0 ;  /* 0x000000ff0500728c */ /* 0x000fd2000bf05300 */
[----:B------:R-:W-:Y:S05]  /*01e0*/  BRA.U !UP0, `(.L_x_3) ;  /* 0x0000000108107547 */ /* 0x000fea000b800000 */
[----:B------:R-:W2:Y:S01]  /*01f0*/  LDC.64 R4, c[0x0][0x8a8] ;  /* 0x00022a00ff047b82 */ /* 0x000ea20000000a00 */
[----:B------:R-:W2:Y:S02]  /*0200*/  LDCU.64 UR4, c[0x0][0x358] ;  /* 0x00006b00ff0477ac */ /* 0x000ea40008000a00 */
[----:B--2---:R2:W5:Y:S01]  /*0210*/  LDG.E R121, desc[UR4][R4.64] ;  /* 0x0000000404797981 */ /* 0x004562000c1e1900 */
[----:B------:R-:W-:Y:S05]  /*0220*/  BRA `(.L_x_2) ;  /* 0x0000000000087947 */ /* 0x000fea0003800000 */
.L_x_3:
[----:B------:R-:W2:Y:S02]  /*0230*/  LDCU UR4, c[0x0][0x8a0] ;  /* 0x00011400ff0477ac */ /* 0x000ea40008000800 */
[----:B--2---:R-:W-:Y:S02]  /*0240*/  MOV R121, UR4 ;  /* 0x0000000400797c02 */ /* 0x004fe40008000f00 */
.L_x_2:
[----:B------:R-:W-:Y:S01]  /*0250*/  IMAD.U32 R0, RZ, RZ, UR20 ;  /* 0x00000014ff007e24 */ /* 0x000fe2000f8e00ff */
[----:B------:R-:W-:Y:S04]  /*0260*/  BSSY.RECONVERGENT B0, `(.L_x_4) ;  /* 0x000000c000007945 */ /* 0x000fe80003800200 */
[C---:B------:R-:W-:Y:S02]  /*0270*/  ISETP.NE.OR P1, PT, R0.reuse, 0x1, !P3 ;  /* 0x000000010000780c */ /* 0x040fe40005f25670 */
[----:B------:R-:W-:-:S11]  /*0280*/  ISETP.NE.OR P0, PT, R0, 0x3, !P3 ;  /* 0x000000030000780c */ /* 0x000fd60005f05670 */
[----:B------:R-:W-:Y:S05]  /*0290*/  @P1 BRA `(.L_x_5) ;  /* 0x0000000000201947 */ /* 0x000fea0003800000 */
[----:B------:R-:W3:Y:S02]  /*02a0*/  LDCU.64 UR4, c[0x0][0x348] ;  /* 0x00006900ff0477ac */ /* 0x000ee40008000a00 */
[----:B---3--:R-:W-:Y:S02]  /*02b0*/  UIADD3 UR6, UP1, UPT, UR4, 0x80, URZ ;  /* 0x0000008004067890 */ /* 0x008fe4000ff3e0ff */
[----:B------:R-:W-:Y:S02]  /*02c0*/  UIADD3 UR4, UP0, UPT, UR4, 0x180, URZ ;  /* 0x0000018004047890 */ /* 0x000fe4000ff1e0ff */
[----:B------:R-:W-:Y:S02]  /*02d0*/  UIADD3.X UR7, UPT, UPT, URZ, UR5, URZ, UP1, !UPT ;  /* 0x00000005ff077290 */ /* 0x000fe40008ffe4ff */
[----:B------:R-:W-:-:S07]  /*02e0*/  UIADD3.X UR5, UPT, UPT, URZ, UR5, URZ, UP0, !UPT ;  /* 0x00000005ff057290 */ /* 0x000fce00087fe4ff */
[----:B------:R3:W-:Y:S02]  /*02f0*/  UTMACCTL.PF [UR6] ;  /* 0x00000000060079b9 */ /* 0x0007e40008040000 */
[----:B------:R3:W-:Y:S02]  /*0300*/  UTMACCTL.PF [UR4] ;  /* 0x00000000040079b9 */ /* 0x0007e40008040000 */
[----:B---3--:R-:W-:Y:S01]  /*0310*/  NOP ;  /* 0x0000000000007918 */ /* 0x008fe20000000000 */
.L_x_5:
[----:B------:R-:W-:Y:S05]  /*0320*/  BSYNC.RECONVERGENT B0 ;  /* 0x0000000000007941 */ /* 0x000fea0003800200 */
.L_x_4:
[----:B------:R-:W-:Y:S04]  /*0330*/  BSSY.RECONVERGENT B0, `(.L_x_6) ;  /* 0x000000a000007945 */ /* 0x000fe80003800200 */
        /* <DEDUP_REMOVED lines=9> */
.L_x_7:
[----:B------:R-:W-:Y:S05]  /*03d0*/  BSYNC.RECONVERGENT B0 ;  /* 0x0000000000007941 */ /* 0x000fea0003800200 */
.L_x_6:
[----:B------:R-:W3:Y:S01]  /*03e0*/  LDCU.64 UR4, c[0x0][0x888] ;  /* 0x00011100ff0477ac */ /* 0x000ee20008000a00 */
[----:B------:R-:W-:Y:S02]  /*03f0*/  UISETP.EQ.U32.AND UP1, UPT, UR8, URZ, UPT ;  /* 0x000000ff0800728c */ /* 0x000fe4000bf22070 */
[----:B------:R-:W-:Y:S02]  /*0400*/  UPLOP3.LUT UP3, UPT, UPT, UPT, UPT, 0x80, 0x8 ;  /* 0x000000000008789c */ /* 0x000fe40003f6f070 */
[----:B---3--:R-:W-:-:S04]  /*0410*/  UISETP.NE.U32.AND UP0, UPT, UR4, URZ, UPT ;  /* 0x000000ff0400728c */ /* 0x008fc8000bf05070 */
[----:B------:R-:W-:-:S04]  /*0420*/  UISETP.NE.AND.EX UP2, UPT, UR5, URZ, UPT, UP0 ;  /* 0x000000ff0500728c */ /* 0x000fc8000bf45300 */
[----:B------:R-:W-:-:S04]  /*0430*/  UISETP.EQ.OR.EX UP4, UPT, UR9, URZ, !UP2, UP1 ;  /* 0x000000ff0900728c */ /* 0x000fc8000d782710 */
[----:B------:R-:W-:-:S05]  /*0440*/  UP2UR UR58, UPR, URZ, 0x10 ;  /* 0x00000010ff3a7883 */ /* 0x000fca0008000000 */
[----:B------:R-:W-:Y:S07]  /*0450*/  BRA.U !UP4, `(.L_x_8) ;  /* 0x000000010c207547 */ /* 0x000fee000b800000 */
[----:B-----5:R-:W-:Y:S01]  /*0460*/  R2UR UR5, R124 ;  /* 0x000000007c0572ca */ /* 0x020fe200000e0000 */
[----:B------:R-:W-:Y:S02]  /*0470*/  UISETP.NE.U32.AND UP1, UPT, UR8, URZ, UPT ;  /* 0x000000ff0800728c */ /* 0x000fe4000bf25070 */
[----:B------:R-:W-:Y:S02]  /*0480*/  USEL UR4, URZ, 0xffffffff, UP2 ;  /* 0xffffffffff047887 */ /* 0x000fe40009000000 */
[----:B------:R-:W-:-:S08]  /*0490*/  UISETP.NE.AND.EX UP1, UPT, UR9, URZ, UPT, UP1 ;  /* 0x000000ff0900728c */ /* 0x000fd0000bf25310 */
[----:B------:R-:W-:-:S04]  /*04a0*/  UISETP.NE.AND UP0, UPT, UR5, URZ, UPT ;  /* 0x000000ff0500728c */ /* 0x000fc8000bf05270 */
[----:B------:R-:W-:-:S04]  /*04b0*/  @!UP1 USEL UR4, URZ, 0xffffffff, UP0 ;  /* 0xffffffffff049887 */ /* 0x000fc80008000000 */
[----:B------:R-:W-:-:S04]  /*04c0*/  ULOP3.LUT UR4, UR4, 0x1, URZ, 0xc0, !UPT ;  /* 0x0000000104047892 */ /* 0x000fc8000f8ec0ff */
[----:B------:R-:W-:Y:S02]  /*04d0*/  UISETP.NE.U32.AND UP3, UPT, UR4, 0x1, UPT ;  /* 0x000000010400788c */ /* 0x000fe4000bf65070 */
.L_x_8:
[----:B------:R-:W3:Y:S01]  /*04e0*/  SHFL.IDX PT, R3, R242, RZ, 0x1f ;  /* 0x00001ffff2037589 */ /* 0x000ee200000e0000 */
[----:B------:R-:W-:Y:S01]  /*04f0*/  UISETP.NE.AND UP5, UPT, UR20, 0x2, UPT ;  /* 0x000000021400788c */ /* 0x000fe2000bfa5270 */
[----:B---3--:R-:W-:-:S13]  /*0500*/  ISETP.NE.AND P0, PT, R3, RZ, PT ;  /* 0x000000ff0300720c */ /* 0x008fda0003f05270 */
[----:B------:R-:W-:Y:S05]  /*0510*/  @P0 BRA `(.L_x_9) ;  /* 0x0000000000600947 */ /* 0x000fea0003800000 */
[----:B------:R-:W3:Y:S01]  /*0520*/  S2UR UR4, SR_CgaCtaId ;  /* 0x00000000000479c3 */ /* 0x000ee20000008800 */
[----:B------:R-:W-:Y:S01]  /*0530*/  UMOV UR5, 0x400 ;  /* 0x0000040000057882 */ /* 0x000fe20000000000 */
[----:B------:R-:W-:Y:S01]  /*0540*/  UMOV UR8, 0x1 ;  /* 0x0000000100087882 */ /* 0x000fe20000000000 */
[----:B------:R-:W-:Y:S01]  /*0550*/  UMOV UR6, 0x2 ;  /* 0x0000000200067882 */ /* 0x000fe20000000000 */
[----:B------:R-:W-:-:S04]  /*0560*/  UIADD3 UR8, UPT, UPT, -UR8, 0x100000, URZ ;  /* 0x0010000008087890 */ /* 0x000fc8000fffe1ff */
[----:B------:R-:W-:Y:S02]  /*0570*/  USHF.L.U32 UR9, UR8, 0xb, URZ ;  /* 0x0000000b08097899 */ /* 0x000fe400080006ff */
[----:B------:R-:W-:Y:S02]  /*0580*/  USHF.L.U32 UR8, UR8, 0x1, URZ ;  /* 0x0000000108087899 */ /* 0x000fe400080006ff */
[----:B------:R-:W-:-:S04]  /*0590*/  UIADD3 UR6, UPT, UPT, -UR6, 0x100000, URZ ;  /* 0x0010000006067890 */ /* 0x000fc8000fffe1ff */
[----:B------:R-:W-:Y:S02]  /*05a0*/  USHF.L.U32 UR7, UR6, 0xb, URZ ;  /* 0x0000000b06077899 */ /* 0x000fe400080006ff */
[----:B------:R-:W-:Y:S01]  /*05b0*/  USHF.L.U32 UR6, UR6, 0x1, URZ ;  /* 0x0000000106067899 */ /* 0x000fe200080006ff */
[----:B------:R-:W-:Y:S01]  /*05c0*/  ELECT P0, URZ, PT ;  /* 0x0000000000ff782f */ /* 0x000fe20003800000 */
[----:B---3--:R-:W-:Y:S01]  /*05d0*/  ULEA UR4, UR4, UR5, 0x18 ;  /* 0x0000000504047291 */ /* 0x008fe2000f8ec0ff */
[----:B------:R-:W3:Y:S11]  /*05e0*/  FENCE.VIEW.ASYNC.S ;  /* 0x00000000000073c6 */ /* 0x000ef60000000000 */
[----:B---3--:R3:W4:Y:S01]  /*05f0*/  SYNCS.EXCH.64 URZ, [UR4], UR8 ;  /* 0x0000000804ff75b2 */ /* 0x0087220008000100 */
[----:B------:R3:W1:Y:S01]  /*0600*/  SYNCS.EXCH.64 URZ, [UR4+0x28], UR6 ;  /* 0x0000280604ff75b2 */ /* 0x0006620008000100 */
        /* <DEDUP_REMOVED lines=8> */
[----:B------:R-:W-:Y:S01]  /*0690*/  NOP ;  /* 0x0000000000007918 */ /* 0x000fe20000000000 */
.L_x_9:
[----:B------:R-:W2:Y:S01]  /*06a0*/  SHFL.IDX PT, R3, R242, RZ, 0x1f ;  /* 0x00001ffff2037589 */ /* 0x000ea200000e0000 */
[----:B------:R-:W-:Y:S01]  /*06b0*/  NOP ;  /* 0x0000000000007918 */ /* 0x000fe20000000000 */
[----:B--2---:R-:W-:-:S13]  /*06c0*/  ISETP.NE.AND P0, PT, R3, 0x1, PT ;  /* 0x000000010300780c */ /* 0x004fda0003f05270 */
[----:B------:R-:W-:Y:S05]  /*06d0*/  @P0 BRA `(.L_x_10) ;  /* 0x0000000000400947 */ /* 0x000fea0003800000 */
[----:B---3--:R-:W2:Y:S01]  /*06e0*/  S2UR UR4, SR_CgaCtaId ;  /* 0x00000000000479c3 */ /* 0x008ea20000008800 */
        /* <DEDUP_REMOVED lines=10> */
[----:B--2---:R-:W-:Y:S01]  /*0790*/  ULEA UR4, UR4, UR5, 0x18 ;  /* 0x0000000504047291 */ /* 0x004fe2000f8ec0ff */
[----:B------:R-:W2:Y:S11]  /*07a0*/  FENCE.VIEW.ASYNC.S ;  /* 0x00000000000073c6 */ /* 0x000eb60000000000 */
[----:B--2---:R2:W3:Y:S01]  /*07b0*/  SYNCS.EXCH.64 URZ, [UR4+0x50], UR8 ;  /* 0x0000500804ff75b2 */ /* 0x0044e20008000100 */
[----:B------:R2:W1:Y:S01]  /*07c0*/  SYNCS.EXCH.64 URZ, [UR4+0x58], UR6 ;  /* 0x0000580604ff75b2 */ /* 0x0004620008000100 */
[----:B------:R-:W-:Y:S01]  /*07d0*/  NOP ;  /* 0x0000000000007918 */ /* 0x000fe20000000000 */
.L_x_10:
[----:B------:R-:W4:Y:S01]  /*07e0*/  SHFL.IDX PT, R3, R242, RZ, 0x1f ;  /* 0x00001ffff2037589 */ /* 0x000f2200000e0000 */
[----:B------:R-:W-:Y:S01]  /*07f0*/  NOP ;  /* 0x0000000000007918 */ /* 0x000fe20000000000 */
[----:B----4-:R-:W-:-:S13]  /*0800*/  ISETP.NE.AND P0, PT, R3, 0x3, PT ;  /* 0x000000030300780c */ /* 0x010fda0003f05270 */
[----:B------:R-:W-:Y:S05]  /*0810*/  @P0 BRA `(.L_x_11) ;  /* 0x0000000000300947 */ /* 0x000fea0003800000 */
[----:B--23--:R-:W2:Y:S01]  /*0820*/  S2UR UR4, SR_CgaCtaId ;  /* 0x00000000000479c3 */ /* 0x00cea20000008800 */
[----:B------:R-:W-:Y:S01]  /*0830*/  UMOV UR6, 0x400 ;  /* 0x0000040000067882 */ /* 0x000fe20000000000 */
[----:B------:R-:W-:Y:S01]  /*0840*/  UMOV UR5, 0x20 ;  /* 0x0000002000057882 */ /* 0x000fe20000000000 */
[----:B------:R-:W-:Y:S01]  /*0850*/  ELECT P0, URZ, PT ;  /* 0x0000000000ff782f */ /* 0x000fe20003800000 */
[----:B--2---:R-:W-:Y:S02]  /*0860*/  ULEA UR6, UR4, UR6, 0x18 ;  /* 0x0000000604067291 */ /* 0x004fe4000f8ec0ff */
[----:B------:R-:W-:-:S04]  /*0870*/  UIADD3 UR4, UPT, UPT, -UR5, 0x100000, URZ ;  /* 0x0010000005047890 */ /* 0x000fc8000fffe1ff */
[----:B------:R-:W-:Y:S02]  /*0880*/  USHF.L.U32 UR5, UR4, 0xb, URZ ;  /* 0x0000000b04057899 */ /* 0x000fe400080006ff */
[----:B------:R-:W-:Y:S01]  /*0890*/  USHF.L.U32 UR4, UR4, 0x1, URZ ;  /* 0x0000000104047899 */ /* 0x000fe200080006ff */
[----:B------:R-:W2:Y:S11]  /*08a0*/  FENCE.VIEW.ASYNC.S ;  /* 0x00000000000073c6 */ /* 0x000eb60000000000 */
[----:B--2---:R4:W2:Y:S01]  /*08b0*/  SYNCS.EXCH.64 URZ, [UR6+0x60], UR4 ;  /* 0x0000600406ff75b2 */ /* 0x0048a20008000100 */
[----:B------:R4:W3:Y:S02]  /*08c0*/  SYNCS.EXCH.64 URZ, [UR6+0x68], UR4 ;  /* 0x0000680406ff75b2 */ /* 0x0008e40008000100 */
[----:B----4-:R-:W-:Y:S01]  /*08d0*/  NOP ;  /* 0x0000000000007918 */ /* 0x010fe20000000000 */
.L_x_11:
[----:B------:R-:W4:Y:S01]  /*08e0*/  SHFL.IDX PT, R3, R242, RZ, 0x1f ;  /* 0x00001ffff2037589 */ /* 0x000f2200000e0000 */
[----:B------:R-:W-:Y:S01]  /*08f0*/  NOP ;  /* 0x0000000000007918 */ /* 0x000fe20000000000 */
[----:B----4-:R-:W-:-:S13]  /*0900*/  ISETP.NE.AND P0, PT, R3, 0x4, PT ;  /* 0x000000040300780c */ /* 0x010fda0003f05270 */
[----:B------:R-:W-:Y:S05]  /*0910*/  @P0 BRA `(.L_x_12) ;  /* 0x00000000004c0947 */ /* 0x000fea0003800000 */
[----:B--23--:R-:W2:Y:S01]  /*0920*/  S2UR UR6, SR_CgaCtaId ;  /* 0x00000000000679c3 */ /* 0x00cea20000008800 */
[----:B------:R-:W-:Y:S01]  /*0930*/  UMOV UR4, 0x1e0 ;  /* 0x000001e000047882 */ /* 0x000fe20000000000 */
[----:B------:R-:W-:Y:S01]  /*0940*/  UMOV UR5, 0x400 ;  /* 0x0000040000057882 */ /* 0x000fe20000000000 */
[----:B------:R-:W-:Y:S01]  /*0950*/  USEL UR4, UR4, 0x1a0, UP3 ;  /* 0x000001a004047887 */ /* 0x000fe20009800000 */
[----:B------:R-:W-:Y:S01]  /*0960*/  UMOV UR8, 0x1 ;  /* 0x0000000100087882 */ /* 0x000fe20000000000 */
[----:B------:R-:W-:Y:S01]  /*0970*/  ELECT P0, URZ, PT ;  /* 0x0000000000ff782f */ /* 0x000fe20003800000 */
[----:B------:R-:W-:-:S04]  /*0980*/  UIADD3 UR8, UPT, UPT, -UR8, 0x100000, URZ ;  /* 0x0010000008087890 */ /* 0x000fc8000fffe1ff */
[----:B------:R-:W-:Y:S02]  /*0990*/  USHF.L.U32 UR9, UR8, 0xb, URZ ;  /* 0x0000000b08097899 */ /* 0x000fe400080006ff */
[----:B------:R-:W-:Y:S02]  /*09a0*/  USHF.L.U32 UR8, UR8, 0x1, URZ ;  /* 0x0000000108087899 */ /* 0x000fe400080006ff */
[----:B--2---:R-:W-:Y:S02]  /*09b0*/  ULEA UR6, UR6, UR5, 0x18 ;  /* 0x0000000506067291 */ /* 0x004fe4000f8ec0ff */
[----:B------:R-:W-:-:S04]  /*09c0*/  UIADD3 UR4, UPT, UPT, -UR4, 0x100000, URZ ;  /* 0x0010000004047890 */ /* 0x000fc8000fffe1ff */
[----:B------:R-:W-:Y:S02]  /*09d0*/  USHF.L.U32 UR5, UR4, 0xb, URZ ;  /* 0x0000000b04057899 */ /* 0x000fe400080006ff */
[----:B------:R-:W-:Y:S01]  /*09e0*/  USHF.L.U32 UR4, UR4, 0x1, URZ ;  /* 0x0000000104047899 */ /* 0x000fe200080006ff */
[----:B------:R-:W2:Y:S03]  /*09f0*/  FENCE.VIEW.ASYNC.S ;  /* 0x00000000000073c6 */ /* 0x000ea60000000000 */
[----:B--2---:R4:W2:Y:S08]  /*0a00*/  SYNCS.EXCH.64 URZ, [UR6+0x70], UR8 ;  /* 0x0000700806ff75b2 */ /* 0x0048b00008000100 */
[----:B------:R4:W3:Y:S01]  /*0a10*/  SYNCS.EXCH.64 URZ, [UR6+0x80], UR4 ;  /* 0x0000800406ff75b2 */ /* 0x0008e20008000100 */
[----:B------:R4:W1:Y:S01]  /*0a20*/  SYNCS.EXCH.64 URZ, [UR6+0x78], UR8 ;  /* 0x0000780806ff75b2 */ /* 0x0008620008000100 */
[----:B------:R4:W1:Y:S02]  /*0a30*/  SYNCS.EXCH.64 URZ, [UR6+0x88], UR4 ;  /* 0x0000880406ff75b2 */ /* 0x0008640008000100 */
[----:B----4-:R-:W-:Y:S01]  /*0a40*/  NOP ;  /* 0x0000000000007918 */ /* 0x010fe20000000000 */
.L_x_12:
[----:B------:R-:W4:Y:S01]  /*0a50*/  SHFL.IDX PT, R3, R242, RZ, 0x1f ;  /* 0x00001ffff2037589 */ /* 0x000f2200000e0000 */
[----:B------:R-:W-:Y:S01]  /*0a60*/  NOP ;  /* 0x0000000000007918 */ /* 0x000fe20000000000 */
[----:B----4-:R-:W-:-:S13]  /*0a70*/  ISETP.NE.AND P0, PT, R3, 0x5, PT ;  /* 0x000000050300780c */ /* 0x010fda0003f05270 */
[----:B------:R-:W-:Y:S05]  /*0a80*/  @P0 BRA `(.L_x_13) ;  /* 0x0000000000580947 */ /* 0x000fea0003800000 */
[----:B--23--:R-:W2:Y:S01]  /*0a90*/  S2UR UR4, SR_CgaCtaId ;  /* 0x00000000000479c3 */ /* 0x00cea20000008800 */
        /* <DEDUP_REMOVED lines=12> */
[----:B--2---:R4:W2:Y:S01]  /*0b60*/  SYNCS.EXCH.64 URZ, [UR4+0x90], UR8 ;  /* 0x0000900804ff75b2 */ /* 0x0048a20008000100 */
[----:B------:R4:W3:Y:S01]  /*0b70*/  SYNCS.EXCH.64 URZ, [UR4+0xb0], UR6 ;  /* 0x0000b00604ff75b2 */ /* 0x0008e20008000100 */
[----:B------:R4:W1:Y:S01]  /*0b80*/  SYNCS.EXCH.64 URZ, [UR4+0x98], UR8 ;  /* 0x0000980804ff75b2 */ /* 0x0008620008000100 */
[----:B------:R4:W1:Y:S01]  /*0b90*/  SYNCS.EXCH.64 URZ, [UR4+0xb8], UR6 ;  /* 0x0000b80604ff75b2 */ /* 0x0008620008000100 */
[----:B------:R4:W1:Y:S01]  /*0ba0*/  SYNCS.EXCH.64 URZ, [UR4+0xa0], UR8 ;  /* 0x0000a00804ff75b2 */ /* 0x0008620008000100 */
[----:B------:R4:W1:Y:S01]  /*0bb0*/  SYNCS.EXCH.64 URZ, [UR4+0xc0], UR6 ;  /* 0x0000c00604ff75b2 */ /* 0x0008620008000100 */
[----:B------:R4:W1:Y:S01]  /*0bc0*/  SYNCS.EXCH.64 URZ, [UR4+0xa8], UR8 ;  /* 0x0000a80804ff75b2 */ /* 0x0008620008000100 */
[----:B------:R4:W1:Y:S02]  /*0bd0*/  SYNCS.EXCH.64 URZ, [UR4+0xc8], UR6 ;  /* 0x0000c80604ff75b2 */ /* 0x0008640008000100 */
[----:B----4-:R-:W-:Y:S01]  /*0be0*/  NOP ;  /* 0x0000000000007918 */ /* 0x010fe20000000000 */
.L_x_13:
[----:B------:R-:W4:Y:S01]  /*0bf0*/  SHFL.IDX PT, R3, R242, RZ, 0x1f ;  /* 0x00001ffff2037589 */ /* 0x000f2200000e0000 */
[----:B------:R-:W1:Y:S01]  /*0c00*/  S2UR UR38, SR_CgaCtaId ;  /* 0x00000000002679c3 */ /* 0x000e620000008800 */
[----:B------:R-:W-:Y:S01]  /*0c10*/  NOP ;  /* 0x0000000000007918 */ /* 0x000fe20000000000 */
[----:B----4-:R-:W-:-:S13]  /*0c20*/  ISETP.NE.AND P0, PT, R3, 0x3, PT ;  /* 0x000000030300780c */ /* 0x010fda0003f05270 */
[----:B-1----:R-:W-:Y:S05]  /*0c30*/  @P0 BRA `(.L_x_14) ;  /* 0x0000000000340947 */ /* 0x002fea0003800000 */
[----:B--23--:R-:W-:Y:S01]  /*0c40*/  UMOV UR4, 0x400 ;  /* 0x0000040000047882 */ /* 0x00cfe20000000000 */
[----:B------:R-:W-:Y:S01]  /*0c50*/  UMOV UR6, 0x20 ;  /* 0x0000002000067882 */ /* 0x000fe20000000000 */
[----:B------:R-:W-:Y:S02]  /*0c60*/  ULEA UR4, UR38, UR4, 0x18 ;  /* 0x0000000426047291 */ /* 0x000fe4000f8ec0ff */
[----:B------:R-:W-:-:S04]  /*0c70*/  UIADD3 UR6, UPT, UPT, -UR6, 0x100000, URZ ;  /* 0x0010000006067890 */ /* 0x000fc8000fffe1ff */
[----:B------:R-:W-:Y:S02]  /*0c80*/  USHF.L.U32 UR7, UR6, 0xb, URZ ;  /* 0x0000000b06077899 */ /* 0x000fe400080006ff */
[----:B------:R-:W-:Y:S01]  /*0c90*/  USHF.L.U32 UR6, UR6, 0x1, URZ ;  /* 0x0000000106067899 */ /* 0x000fe200080006ff */
[----:B------:R-:W-:Y:S01]  /*0ca0*/  ELECT P0, URZ, PT ;  /* 0x0000000000ff782f */ /* 0x000fe20003800000 */
[----:B------:R-:W1:Y:S10]  /*0cb0*/  FENCE.VIEW.ASYNC.S ;  /* 0x00000000000073c6 */ /* 0x000e740000000000 */
[----:B-1----:R1:W4:Y:S01]  /*0cc0*/  SYNCS.EXCH.64 URZ, [UR4+0xd0], UR6 ;  /* 0x0000d00604ff75b2 */ /* 0x0023220008000100 */
[----:B------:R1:W2:Y:S01]  /*0cd0*/  SYNCS.EXCH.64 URZ, [UR4+0xe0], UR6 ;  /* 0x0000e00604ff75b2 */ /* 0x0002a20008000100 */
[----:B------:R1:W3:Y:S01]  /*0ce0*/  SYNCS.EXCH.64 URZ, [UR4+0xd8], UR6 ;  /* 0x0000d80604ff75b2 */ /* 0x0002e20008000100 */
[----:B------:R1:W1:Y:S01]  /*0cf0*/  SYNCS.EXCH.64 URZ, [UR4+0xe8], UR6 ;  /* 0x0000e80604ff75b2 */ /* 0x0002620008000100 */
[----:B------:R-:W-:Y:S01]  /*0d00*/  NOP ;  /* 0x0000000000007918 */ /* 0x000fe20000000000 */
.L_x_14:
[----:B-123--:R-:W1:Y:S01]  /*0d10*/  LDCU UR4, c[0x0][0x36c] ;  /* 0x00006d80ff0477ac */ /* 0x00ee620008000800 */
[----:B------:R-:W-:Y:S01]  /*0d20*/  ISETP.NE.OR P3, PT, R0, 0x2, !P3 ;  /* 0x000000020000780c */ /* 0x000fe20005f65670 */
[----:B------:R-:W-:Y:S01]  /*0d30*/  NOP ;  /* 0x0000000000007918 */ /* 0x000fe20000000000 */
[----:B------:R-:W-:Y:S01]  /*0d40*/  LOP3.LUT R0, R2, 0x1f, RZ, 0xc0, !PT ;  /* 0x0000001f02007812 */ /* 0x000fe200078ec0ff */
[----:B------:R-:W-:Y:S02]  /*0d50*/  UISETP.NE.AND UP4, UPT, UR20, URZ, UPT ;  /* 0x000000ff1400728c */ /* 0x000fe4000bf85270 */
[----:B-1----:R-:W-:-:S09]  /*0d60*/  UISETP.EQ.U32.AND UP6, UPT, UR4, 0x1, UPT ;  /* 0x000000010400788c */ /* 0x002fd2000bfc2070 */
[----:B------:R-:W-:Y:S05]  /*0d70*/  BRA.U !UP6, `(.L_x_15) ;  /* 0x000000010e087547 */ /* 0x000fea000b800000 */
[----:B----4-:R-:W-:Y:S01]  /*0d80*/  UCGABAR_ARV ;  /* 0x00000000000079c7 */ /* 0x010fe20008000000 */
[----:B------:R-:W-:Y:S05]  /*0d90*/  BRA `(.L_x_16) ;  /* 0x0000000000047947 */ /* 0x000fea0003800000 */
.L_x_15:
[----:B----4-:R-:W-:Y:S01]  /*0da0*/  NOP ;  /* 0x0000000000007918 */ /* 0x010fe20000000000 */
.L_x_16:
[----:B------:R-:W1:Y:S01]  /*0db0*/  S2UR UR45, SR_CTAID.X ;  /* 0x00000000002d79c3 */ /* 0x000e620000002500 */
[----:B------:R-:W-:-:S05]  /*0dc0*/  CS2R.32 R4, SR_CgaSize ;  /* 0x0000000000047805 */ /* 0x000fca0000008a00 */
[----:B------:R-:W-:-:S05]  /*0dd0*/  IMAD R4, R4, -0xa0, RZ ;  /* 0xffffff6004047824 */ /* 0x000fca00078e02ff */
[----:B------:R-:W-:-:S14]  /*0de0*/  R2UR UR5, R4 ;  /* 0x00000000040572ca */ /* 0x000fdc00000e0000 */
[----:B------:R-:W2:Y:S01]  /*0df0*/  LDCU UR5, c[0x0][UR5+0x2b0] ;  /* 0x00005600050577ac */ /* 0x000ea20008000800 */
[----:B------:R-:W-:-:S05]  /*0e00*/  CS2R.32 R4, SR_CgaSize ;  /* 0x0000000000047805 */ /* 0x000fca0000008a00 */
[----:B------:R-:W-:-:S05]  /*0e10*/  IMAD R4, R4, -0xa0, RZ ;  /* 0xffffff6004047824 */ /* 0x000fca00078e02ff */
[----:B------:R-:W-:-:S14]  /*0e20*/  R2UR UR4, R4 ;  /* 0x00000000040472ca */ /* 0x000fdc00000e0000 */
[----:B------:R-:W3:Y:S01]  /*0e30*/  LDCU UR4, c[0x0][UR4+0x2b4] ;  /* 0x00005680040477ac */ /* 0x000ee20008000800 */
[----:B------:R-:W4:Y:S01]  /*0e40*/  S2UR UR46, SR_CTAID.Y ;  /* 0x00000000002e79c3 */ /* 0x000f220000002600 */
[----:B------:R-:W-:-:S05]  /*0e50*/  CS2R.32 R4, SR_CgaSize ;  /* 0x0000000000047805 */ /* 0x000fca0000008a00 */
[----:B------:R-:W-:-:S05]  /*0e60*/  IMAD R4, R4, -0xa0, RZ ;  /* 0xffffff6004047824 */ /* 0x000fca00078e02ff */
[----:B------:R-:W-:-:S14]  /*0e70*/  R2UR UR57, R4 ;  /* 0x00000000043972ca */ /* 0x000fdc00000e0000 */
[----:B------:R-:W3:Y:S01]  /*0e80*/  LDCU UR57, c[0x0][UR57+0x2a0] ;  /* 0x00005400393977ac */ /* 0x000ee20008000800 */
[----:B------:R-:W-:-:S05]  /*0e90*/  CS2R.32 R4, SR_CgaSize ;  /* 0x0000000000047805 */ /* 0x000fca0000008a00 */
[----:B------:R-:W-:-:S05]  /*0ea0*/  IMAD R4, R4, -0xa0, RZ ;  /* 0xffffff6004047824 */ /* 0x000fca00078e02ff */
[----:B------:R-:W-:-:S14]  /*0eb0*/  R2UR UR56, R4 ;  /* 0x00000000043872ca */ /* 0x000fdc00000e0000 */
[----:B------:R-:W3:Y:S01]  /*0ec0*/  LDCU UR56, c[0x0][UR56+0x2a4] ;  /* 0x00005480383877ac */ /* 0x000ee20008000800 */
[----:B------:R-:W3:Y:S01]  /*0ed0*/  LDCU UR21, c[0x0][0xb24] ;  /* 0x00016480ff1577ac */ /* 0x000ee20008000800 */
[----:B------:R-:W3:Y:S01]  /*0ee0*/  LDCU UR42, c[0x0][0xb24] ;  /* 0x00016480ff2a77ac */ /* 0x000ee20008000800 */
[----:B-1----:R-:W-:Y:S01]  /*0ef0*/  I2FP.F32.U32 R4, UR45 ;  /* 0x0000002d00047c45 */ /* 0x002fe20008201000 */
[----:B------:R-:W1:Y:S04]  /*0f00*/  LDCU UR23, c[0x0][0xb30] ;  /* 0x00016600ff1777ac */ /* 0x000e680008000800 */
[----:B--2---:R-:W-:Y:S01]  /*0f10*/  FMUL R4, R4, UR5 ;  /* 0x0000000504047c20 */ /* 0x004fe20008400000 */
[----:B----4-:R-:W-:-:S05]  /*0f20*/  I2FP.F32.U32 R3, UR46 ;  /* 0x0000002e00037c45 */ /* 0x010fca0008201000 */
[----:B------:R-:W2:Y:S01]  /*0f30*/  F2I.U32.TRUNC.NTZ R4, R4 ;  /* 0x0000000400047305 */ /* 0x000ea2000020f000 */
[----:B---3--:R-:W-:Y:S01]  /*0f40*/  FMUL R3, R3, UR4 ;  /* 0x0000000403037c20 */ /* 0x008fe20008400000 */
[----:B------:R-:W-:-:S04]  /*0f50*/  ULOP3.LUT UR4, UR38, 0x1, URZ, 0xc0, !UPT ;  /* 0x0000000126047892 */ /* 0x000fc8000f8ec0ff */
[----:B------:R-:W-:Y:S02]  /*0f60*/  UISETP.NE.U32.AND UP0, UPT, UR4, 0x1, UPT ;  /* 0x000000010400788c */ /* 0x000fe4000bf05070 */
[----:B------:R-:W3:Y:S02]  /*0f70*/  F2I.U32.TRUNC.NTZ R3, R3 ;  /* 0x0000000300037305 */ /* 0x000ee4000020f000 */
[----:B------:R-:W-:Y:S01]  /*0f80*/  USEL UR4, URZ, 0x3800, UP0 ;  /* 0x00003800ff047887 */ /* 0x000fe20008000000 */
[----:B--2---:R-:W-:Y:S02]  /*0f90*/  R2UR UR6, R4 ;  /* 0x00000000040672ca */ /* 0x004fe400000e0000 */
[----:B---3--:R-:W-:Y:S02]  /*0fa0*/  R2UR UR5, R3 ;  /* 0x00000000030572ca */ /* 0x008fe400000e0000 */
[----:B------:R-:W-:-:S09]  /*0fb0*/  PRMT R3, RZ, 0x7610, R3 ;  /* 0x00007610ff037816 */ /* 0x000fd20000000003 */
[----:B------:R-:W-:-:S04]  /*0fc0*/  UIADD3 UR6, UPT, UPT, -UR6, URZ, URZ ;  /* 0x000000ff06067290 */ /* 0x000fc8000fffe1ff */
[----:B------:R-:W-:Y:S02]  /*0fd0*/  UIMAD UR57, UR57, UR6, UR45 ;  /* 0x00000006393972a4 */ /* 0x000fe4000f8e022d */
[----:B------:R-:W-:-:S04]  /*0fe0*/  UIADD3 UR5, UPT, UPT, -UR5, URZ, URZ ;  /* 0x000000ff05057290 */ /* 0x000fc8000fffe1ff */
[----:B------:R-:W-:Y:S01]  /*0ff0*/  UIMAD UR56, UR56, UR5, UR46 ;  /* 0x00000005383872a4 */ /* 0x000fe2000f8e022e */
[----:B-1----:R-:W-:Y:S11]  /*1000*/  BRA.U UP4, `(.L_x_17) ;  /* 0x0000000104247547 */ /* 0x002ff6000b800000 */
[----:B------:R-:W-:-:S04]  /*1010*/  UISETP.NE.AND UP0, UPT, UR56, URZ, UPT ;  /* 0x000000ff3800728c */ /* 0x000fc8000bf05270 */
[----:B------:R-:W-:-:S04]  /*1020*/  UISETP.EQ.OR UP0, UPT, UR57, URZ, !UP0 ;  /* 0x000000ff3900728c */ /* 0x000fc8000c702670 */
[----:B------:R-:W-:Y:S02]  /*1030*/  USEL UR6, URZ, 0x1, !UP0 ;  /* 0x00000001ff067887 */ /* 0x000fe4000c000000 */
[----:B------:R-:W-:-:S04]  /*1040*/  UISETP.NE.AND UP0, UPT, UR56, URZ, UPT ;  /* 0x000000ff3800728c */ /* 0x000fc8000bf05270 */
[----:B------:R-:W-:Y:S02]  /*1050*/  USEL UR5, URZ, 0x2, UP0 ;  /* 0x00000002ff057887 */ /* 0x000fe40008000000 */
[----:B------:R-:W-:-:S04]  /*1060*/  UISETP.NE.AND UP0, UPT, UR57, 0x1, UPT ;  /* 0x000000013900788c */ /* 0x000fc8000bf05270 */
[----:B------:R-:W-:-:S04]  /*1070*/  USEL UR5, UR5, 0x2, UP0 ;  /* 0x0000000205057887 */ /* 0x000fc80008000000 */
[----:B------:R-:W-:-:S06]  /*1080*/  UIADD3 UR5, UPT, UPT, UR6, UR5, URZ ;  /* 0x0000000506057290 */ /* 0x000fcc000fffe0ff */
[----:B------:R-:W-:-:S07]  /*1090*/  MOV R3, UR5 ;  /* 0x0000000500037c02 */ /* 0x000fce0008000f00 */
.L_x_17:
[----:B------:R-:W1:Y:S01]  /*10a0*/  S2UR UR36, SR_CTAID.Z ;  /* 0x00000000002479c3 */ /* 0x000e620000002700 */
[----:B------:R-:W-:-:S09]  /*10b0*/  UISETP.GE.AND UP0, UPT, UR21, 0x1, UPT ;  /* 0x000000011500788c */ /* 0x000fd2000bf06270 */
[----:B------:R-:W-:Y:S05]  /*10c0*/  BRA.U !UP0, `(.L_x_18) ;  /* 0x0000000108d07547 */ /* 0x000fea000b800000 */
[----:B------:R-:W2:Y:S01]  /*10d0*/  LDCU.128 UR12, c[0x0][0xb10] ;  /* 0x00016200ff0c77ac */ /* 0x000ea20008000c00 */
[----:B------:R-:W3:Y:S01]  /*10e0*/  LDCU UR22, c[0x0][0xb0c] ;  /* 0x00016180ff1677ac */ /* 0x000ee20008000800 */
[----:B------:R-:W4:Y:S01]  /*10f0*/  LDCU UR7, c[0x0][0x370] ;  /* 0x00006e00ff0777ac */ /* 0x000f220008000800 */
[----:B------:R-:W1:Y:S01]  /*1100*/  LDCU UR8, c[0x0][0x374] ;  /* 0x00006e80ff0877ac */ /* 0x000e620008000800 */
[----:B------:R-:W1:Y:S01]  /*1110*/  LDCU UR9, c[0x0][0xb20] ;  /* 0x00016400ff0977ac */ /* 0x000e620008000800 */
[----:B--2---:R-:W-:Y:S02]  /*1120*/  UIMAD.WIDE.U32 UR10, UR45, UR12, URZ ;  /* 0x0000000c2d0a72a5 */ /* 0x004fe4000f8e00ff */
[----:B---3--:R-:W-:Y:S02]  /*1130*/  UISETP.NE.AND UP0, UPT, UR22, 0x1, UPT ;  /* 0x000000011600788c */ /* 0x008fe4000bf05270 */
[----:B------:R-:W-:Y:S02]  /*1140*/  UIMAD.WIDE.U32 UR16, UR46, UR15, URZ ;  /* 0x0000000f2e1072a5 */ /* 0x000fe4000f8e00ff */
[----:B----4-:R-:W-:Y:S01]  /*1150*/  UIMAD.WIDE.U32 UR18, UR7, UR12, URZ ;  /* 0x0000000c071272a5 */ /* 0x010fe2000f8e00ff */
[----:B------:R-:W-:Y:S01]  /*1160*/  UMOV UR6, UR11 ;  /* 0x0000000b00067c82 */ /* 0x000fe20008000000 */
[----:B------:R-:W-:-:S02]  /*1170*/  UISETP.NE.AND UP1, UPT, UR21, 0x1, UPT ;  /* 0x000000011500788c */ /* 0x000fc4000bf25270 */
[----:B------:R-:W-:Y:S01]  /*1180*/  USHF.R.U32.HI UR6, URZ, UR13, UR6 ;  /* 0x0000000dff067299 */ /* 0x000fe20008011606 */
[----:B------:R-:W2:Y:S02]  /*1190*/  LDCU.64 UR10, c[0x0][0xb28] ;  /* 0x00016500ff0a77ac */ /* 0x000ea40008000a00 */
[----:B------:R-:W-:Y:S01]  /*11a0*/  UMOV UR18, UR19 ;  /* 0x0000001300127c82 */ /* 0x000fe20008000000 */
[----:B------:R-:W-:Y:S02]  /*11b0*/  USEL UR6, UR45, UR6, !UP0 ;  /* 0x000000062d067287 */ /* 0x000fe4000c000000 */
[----:B------:R-:W-:Y:S02]  /*11c0*/  @UP0 USHF.R.U32.HI UR7, URZ, UR13, UR18 ;  /* 0x0000000dff070299 */ /* 0x000fe40008011612 */
[----:B------:R-:W-:Y:S02]  /*11d0*/  UISETP.NE.AND UP0, UPT, UR14, 0x1, UPT ;  /* 0x000000010e00788c */ /* 0x000fe4000bf05270 */
[----:B-1----:R-:W-:Y:S01]  /*11e0*/  UIMAD.WIDE.U32 UR12, UR8, UR15, URZ ;  /* 0x0000000f080c72a5 */ /* 0x002fe2000f8e00ff */
[----:B------:R-:W-:-:S02]  /*11f0*/  UMOV UR5, UR17 ;  /* 0x0000001100057c82 */ /* 0x000fc40008000000 */
[----:B------:R-:W-:-:S04]  /*1200*/  USHF.R.U32.HI UR5, URZ, UR9, UR5 ;  /* 0x00000009ff057299 */ /* 0x000fc80008011605 */
[----:B------:R-:W-:Y:S01]  /*1210*/  UMOV UR12, UR13 ;  /* 0x0000000d000c7c82 */ /* 0x000fe20008000000 */
[----:B--2---:R-:W-:Y:S02]  /*1220*/  UIMAD.WIDE.U32 UR16, UR7, UR10, URZ ;  /* 0x0000000a071072a5 */ /* 0x004fe4000f8e00ff */
[----:B------:R-:W-:Y:S02]  /*1230*/  @UP0 USHF.R.U32.HI UR8, URZ, UR9, UR12 ;  /* 0x00000009ff080299 */ /* 0x000fe4000801160c */
[----:B------:R-:W-:Y:S02]  /*1240*/  USEL UR5, UR46, UR5, !UP0 ;  /* 0x000000052e057287 */ /* 0x000fe4000c000000 */
[----:B------:R-:W-:Y:S01]  /*1250*/  UIMAD.WIDE.U32 UR12, UR8, UR10, URZ ;  /* 0x0000000a080c72a5 */ /* 0x000fe2000f8e00ff */
[----:B------:R-:W-:Y:S02]  /*1260*/  UMOV UR16, UR17 ;  /* 0x0000001100107c82 */ /* 0x000fe40008000000 */
[----:B------:R-:W-:-:S04]  /*1270*/  @UP1 USHF.R.U32.HI UR7, URZ, UR11, UR16 ;  /* 0x0000000bff071299 */ /* 0x000fc80008011610 */
[----:B------:R-:W-:Y:S01]  /*1280*/  UMOV UR12, UR13 ;  /* 0x0000000d000c7c82 */ /* 0x000fe20008000000 */
[----:B------:R-:W-:Y:S02]  /*1290*/  UIMAD UR9, UR7, UR21, URZ ;  /* 0x00000015070972a4 */ /* 0x000fe4000f8e02ff */
[----:B------:R-:W-:Y:S02]  /*12a0*/  @UP1 USHF.R.U32.HI UR8, URZ, UR11, UR12 ;  /* 0x0000000bff081299 */ /* 0x000fe4000801160c */
[----:B------:R-:W-:Y:S02]  /*12b0*/  UIMAD.WIDE.U32 UR12, UR5, UR10, URZ ;  /* 0x0000000a050c72a5 */ /* 0x000fe4000f8e00ff */
[----:B------:R-:W-:Y:S02]  /*12c0*/  UIMAD UR8, UR8, UR21, URZ ;  /* 0x00000015080872a4 */ /* 0x000fe4000f8e02ff */
[----:B------:R-:W-:Y:S02]  /*12d0*/  UIADD3 UR12, UPT, UPT, -UR6, URZ, URZ ;  /* 0x000000ff060c7290 */ /* 0x000fe4000fffe1ff */
[----:B------:R-:W-:-:S02]  /*12e0*/  UISETP.GE.AND UP0, UPT, UR5, UR8, UPT ;  /* 0x000000080500728c */ /* 0x000fc4000bf06270 */
[----:B------:R-:W-:Y:S02]  /*12f0*/  UIMAD UR45, UR22, UR12, UR45 ;  /* 0x0000000c162d72a4 */ /* 0x000fe4000f8e022d */
[----:B------:R-:W-:Y:S02]  /*1300*/  UISETP.GE.OR UP0, UPT, UR6, UR9, UP0 ;  /* 0x000000090600728c */ /* 0x000fe40008706670 */
[----:B------:R-:W-:-:S03]  /*1310*/  UIMAD.WIDE.U32 UR8, UR6, UR10, URZ ;  /* 0x0000000a060872a5 */ /* 0x000fc6000f8e00ff */
[----:B------:R-:W-:Y:S02]  /*1320*/  UMOV UR10, UR13 ;  /* 0x0000000d000a7c82 */ /* 0x000fe40008000000 */
[----:B------:R-:W-:-:S04]  /*1330*/  USHF.R.U32.HI UR10, URZ, UR11, UR10 ;  /* 0x0000000bff0a7299 */ /* 0x000fc8000801160a */
[----:B------:R-:W-:Y:S02]  /*1340*/  USEL UR8, UR5, UR10, !UP1 ;  /* 0x0000000a05087287 */ /* 0x000fe4000c800000 */
[----:B------:R-:W-:Y:S02]  /*1350*/  @!UP0 USHF.R.U32.HI UR9, URZ, UR11, UR9 ;  /* 0x0000000bff098299 */ /* 0x000fe40008011609 */
[----:B------:R-:W-:Y:S02]  /*1360*/  UIADD3 UR10, UPT, UPT, -UR8, URZ, URZ ;  /* 0x000000ff080a7290 */ /* 0x000fe4000fffe1ff */
[----:B------:R-:W-:Y:S02]  /*1370*/  @!UP0 USEL UR9, UR6, UR9, !UP1 ;  /* 0x0000000906098287 */ /* 0x000fe4000c800000 */
[----:B------:R-:W-:Y:S02]  /*1380*/  UIMAD UR10, UR21, UR10, UR5 ;  /* 0x0000000a150a72a4 */ /* 0x000fe4000f8e0205 */
[----:B------:R-:W-:-:S02]  /*1390*/  UIADD3 UR11, UPT, UPT, -UR5, URZ, URZ ;  /* 0x000000ff050b7290 */ /* 0x000fc4000fffe1ff */
[----:B------:R-:W-:Y:S02]  /*13a0*/  @!UP0 UIMAD UR7, UR10, UR7, UR9 ;  /* 0x000000070a0782a4 */ /* 0x000fe4000f8e0209 */
[----:B------:R-:W-:Y:S02]  /*13b0*/  @!UP0 UIADD3 UR8, UPT, UPT, UR8, -UR9, URZ ;  /* 0x8000000908088290 */ /* 0x000fe4000fffe0ff */
[----:B------:R-:W-:Y:S02]  /*13c0*/  UIMAD UR11, UR14, UR11, UR46 ;  /* 0x0000000b0e0b72a4 */ /* 0x000fe4000f8e022e */
[----:B------:R-:W-:-:S03]  /*13d0*/  @!UP0 UIMAD UR5, UR8, UR21, UR6 ;  /* 0x00000015080582a4 */ /* 0x000fc6000f8e0206 */
[----:B------:R-:W-:Y:S01]  /*13e0*/  @!UP0 UMOV UR6, UR7 ;  /* 0x0000000700068c82 */ /* 0x000fe20008000000 */
[----:B------:R-:W-:Y:S02]  /*13f0*/  UIMAD UR46, UR5, UR14, UR11 ;  /* 0x0000000e052e72a4 */ /* 0x000fe4000f8e020b */
[----:B------:R-:W-:-:S12]  /*1400*/  UIMAD UR45, UR6, UR22, UR45 ;  /* 0x00000016062d72a4 */ /* 0x000fd8000f8e022d */
.L_x_18:
[----:B------:R-:W-:-:S09]  /*1410*/  UISETP.NE.AND UP0, UPT, UR23, 0x1, UPT ;  /* 0x000000011700788c */ /* 0x000fd2000bf05270 */
[----:B------:R-:W-:Y:S05]  /*1420*/  BRA.U UP0, `(.L_x_19) ;  /* 0x0000000100447547 */ /* 0x000fea000b800000 */
[----:B------:R-:W2:Y:S01]  /*1430*/  LDCU.128 UR12, c[0x0][0xb10] ;  /* 0x00016200ff0c77ac */ /* 0x000ea20008000c00 */
[----:B------:R-:W3:Y:S01]  /*1440*/  LDCU UR10, c[0x0][0xb0c] ;  /* 0x00016180ff0a77ac */ /* 0x000ee20008000800 */
[----:B------:R-:W4:Y:S01]  /*1450*/  LDCU UR11, c[0x0][0xb20] ;  /* 0x00016400ff0b77ac */ /* 0x000f220008000800 */
[----:B--2---:R-:W-:Y:S02]  /*1460*/  UIMAD.WIDE.U32 UR6, UR45, UR12, URZ ;  /* 0x0000000c2d0672a5 */ /* 0x004fe4000f8e00ff */
[----:B------:R-:W-:Y:S02]  /*1470*/  UIMAD.WIDE.U32 UR8, UR46, UR15, URZ ;  /* 0x0000000f2e0872a5 */ /* 0x000fe4000f8e00ff */
[----:B---3--:R-:W-:-:S03]  /*1480*/  UISETP.NE.AND UP0, UPT, UR10, 0x1, UPT ;  /* 0x000000010a00788c */ /* 0x008fc6000bf05270 */
[----:B------:R-:W-:Y:S02]  /*1490*/  UMOV UR6, UR7 ;  /* 0x0000000700067c82 */ /* 0x000fe40008000000 */
[----:B------:R-:W-:Y:S01]  /*14a0*/  USHF.R.U32.HI UR6, URZ, UR13, UR6 ;  /* 0x0000000dff067299 */ /* 0x000fe20008011606 */
[----:B------:R-:W-:-:S03]  /*14b0*/  UMOV UR5, UR9 ;  /* 0x0000000900057c82 */ /* 0x000fc60008000000 */
[----:B------:R-:W-:Y:S02]  /*14c0*/  USEL UR6, UR45, UR6, !UP0 ;  /* 0x000000062d067287 */ /* 0x000fe4000c000000 */
[----:B------:R-:W-:Y:S02]  /*14d0*/  UISETP.NE.AND UP0, UPT, UR14, 0x1, UPT ;  /* 0x000000010e00788c */ /* 0x000fe4000bf05270 */
[----:B----4-:R-:W-:-:S04]  /*14e0*/  USHF.R.U32.HI UR5, URZ, UR11, UR5 ;  /* 0x0000000bff057299 */ /* 0x010fc80008011605 */
[----:B------:R-:W-:-:S04]  /*14f0*/  USEL UR5, UR46, UR5, !UP0 ;  /* 0x000000052e057287 */ /* 0x000fc8000c000000 */
[----:B------:R-:W-:Y:S02]  /*1500*/  UIADD3 UR7, UPT, UPT, UR6, -UR5, URZ ;  /* 0x8000000506077290 */ /* 0x000fe4000fffe0ff */
[----:B------:R-:W-:Y:S02]  /*1510*/  UIADD3 UR5, UPT, UPT, -UR6, UR5, URZ ;  /* 0x0000000506057290 */ /* 0x000fe4000fffe1ff */
[----:B------:R-:W-:Y:S02]  /*1520*/  UIMAD UR46, UR7, UR14, UR46 ;  /* 0x0000000e072e72a4 */ /* 0x000fe4000f8e022e */
[----:B------:R-:W-:-:S12]  /*1530*/  UIMAD UR45, UR5, UR10, UR45 ;  /* 0x0000000a052d72a4 */ /* 0x000fd8000f8e022d */
.L_x_19:
[----:B------:R-:W-:Y:S01]  /*1540*/  UISETP.NE.AND UP0, UPT, UR20, 0x2, UPT ;  /* 0x000000021400788c */ /* 0x000fe2000bf05270 */
[----:B------:R-:W-:Y:S09]  /*1550*/  BRA.U !UP6, `(.L_x_20) ;  /* 0x000000010e0c7547 */ /* 0x000ff2000b800000 */
[----:B------:R-:W-:Y:S01]  /*1560*/  UCGABAR_WAIT ;  /* 0x0000000000007dc7 */ /* 0x000fe20008000000 */
[----:B------:R-:W-:Y:S01]  /*1570*/  CCTL.IVALL ;  /* 0x00000000ff00798f */ /* 0x000fe20002000000 */
[----:B------:R-:W-:Y:S05]  /*1580*/  BRA `(.L_x_21) ;  /* 0x0000000000047947 */ /* 0x000fea0003800000 */
.L_x_20:
[----:B------:R-:W-:Y:S06]  /*1590*/  BAR.SYNC.DEFER_BLOCKING 0x0 ;  /* 0x0000000000007b1d */ /* 0x000fec0000010000 */
.L_x_21:
[----:B------:R-:W-:Y:S05]  /*15a0*/  BRA.U UP0, `(.L_x_22) ;  /* 0x0000001100e47547 */ /* 0x000fea000b800000 */
[----:B------:R-:W2:Y:S01]  /*15b0*/  LDCU UR7, c[0x0][0x38c] ;  /* 0x00007180ff0777ac */ /* 0x000ea20008000800 */
[----:B------:R-:W-:Y:S01]  /*15c0*/  PLOP3.LUT P1, PT, PT, PT, UP3, 0x80, 0x8 ;  /* 0x000000000008781c */ /* 0x000fe20003f2f038 */
[----:B------:R-:W-:Y:S01]  /*15d0*/  IMAD.MOV.U32 R12, RZ, RZ, 0x1 ;  /* 0x00000001ff0c7424 */ /* 0x000fe200078e00ff */
[----:B------:R-:W-:Y:S01]  /*15e0*/  ISETP.EQ.OR P2, PT, R0, RZ, P3 ;  /* 0x000000ff0000720c */ /* 0x000fe20001f42670 */
[----:B------:R-:W-:Y:S01]  /*15f0*/  UISETP.NE.AND UP1, UPT, UR20, URZ, UPT ;  /* 0x000000ff1400728c */ /* 0x000fe2000bf25270 */
[----:B------:R-:W-:Y:S01]  /*1600*/  PLOP3.LUT P1, PT, P1, PT, PT, 0x8, 0x80 ;  /* 0x000000000080781c */ /* 0x000fe20000f2e170 */
[----:B------:R-:W-:Y:S01]  /*1610*/  USEL UR26, URZ, 0x1, UP5 ;  /* 0x00000001ff1a7887 */ /* 0x000fe2000a800000 */
[----:B------:R-:W-:Y:S01]  /*1620*/  CS2R R10, SRZ ;  /* 0x00000000000a7805 */ /* 0x000fe2000001ff00 */
[----:B------:R-:W-:Y:S01]  /*1630*/  IMAD.MOV.U32 R9, RZ, RZ, RZ ;  /* 0x000000ffff097224 */ /* 0x000fe200078e00ff */
[----:B------:R-:W3:Y:S01]  /*1640*/  LDCU UR40, c[0x0][0x370] ;  /* 0x00006e00ff2877ac */ /* 0x000ee20008000800 */
[----:B------:R-:W-:Y:S01]  /*1650*/  IMAD.MOV.U32 R8, RZ, RZ, 0x1 ;  /* 0x00000001ff087424 */ /* 0x000fe200078e00ff */
[----:B------:R-:W4:Y:S01]  /*1660*/  LDCU.64 UR28, c[0x0][0x348] ;  /* 0x00006900ff1c77ac */ /* 0x000f220008000a00 */
[----:B------:R-:W-:-:S02]  /*1670*/  USHF.R.U32.HI UR47, URZ, 0x7, UR4 ;  /* 0x00000007ff2f7899 */ /* 0x000fc40008011604 */
[----:B--2---:R-:W-:Y:S02]  /*1680*/  UIADD3 UR6, UPT, UPT, UR7, 0x7f, URZ ;  /* 0x0000007f07067890 */ /* 0x004fe4000fffe0ff */
[----:B------:R-:W-:Y:S02]  /*1690*/  UIADD3 UR48, UPT, UPT, UR7, 0xfe, URZ ;  /* 0x000000fe07307890 */ /* 0x000fe4000fffe0ff */
[----:B------:R-:W-:Y:S01]  /*16a0*/  USHF.R.S32.HI UR5, URZ, 0x1f, UR6 ;  /* 0x0000001fff057899 */ /* 0x000fe20008011406 */
[----:B------:R-:W2:Y:S03]  /*16b0*/  LDCU UR39, c[0x0][0x374] ;  /* 0x00006e80ff2777ac */ /* 0x000ea60008000800 */
[----:B------:R-:W-:Y:S02]  /*16c0*/  ULEA.HI UR5, UR5, UR6, URZ, 0x7 ;  /* 0x0000000605057291 */ /* 0x000fe4000f8f38ff */
[----:B------:R-:W-:-:S02]  /*16d0*/  USEL UR26, UR26, 0x2, UP1 ;  /* 0x000000021a1a7887 */ /* 0x000fc40008800000 */
[----:B------:R-:W-:Y:S02]  /*16e0*/  USHF.R.S32.HI UR43, URZ, 0x7, UR5 ;  /* 0x00000007ff2b7899 */ /* 0x000fe40008011405 */
[----:B------:R-:W-:Y:S02]  /*16f0*/  UIADD3 UR5, UPT, UPT, UR7, -0x1, URZ ;  /* 0xffffffff07057890 */ /* 0x000fe4000fffe0ff */
[----:B------:R-:W-:Y:S02]  /*1700*/  UISETP.LT.U32.AND UP0, UPT, UR43, 0x5, UPT ;  /* 0x000000052b00788c */ /* 0x000fe4000bf01070 */
[----:B------:R-:W-:Y:S02]  /*1710*/  UISETP.GE.U32.AND UP2, UPT, UR5, -0xff, UPT ;  /* 0xffffff010500788c */ /* 0x000fe4000bf46070 */
[----:B------:R-:W-:Y:S01]  /*1720*/  USEL UR41, UR43, 0x5, UP0 ;  /* 0x000000052b297887 */ /* 0x000fe20008000000 */
[----:B------:R-:W-:-:S03]  /*1730*/  UMOV UR6, URZ ;  /* 0x000000ff00067c82 */ /* 0x000fc60008000000 */
[----:B------:R-:W-:Y:S02]  /*1740*/  UIADD3 UR21, UPT, UPT, UR41, -0x1, URZ ;  /* 0xffffffff29157890 */ /* 0x000fe4000fffe0ff */
[----:B------:R-:W-:-:S03]  /*1750*/  UIADD3 UR44, UPT, UPT, UR43, -UR41, URZ ;  /* 0x800000292b2c7290 */ /* 0x000fc6000fffe0ff */
[----:B------:R-:W-:-:S04]  /*1760*/  @UP2 UIADD3 UR21, UPT, UPT, UR41, URZ, URZ ;  /* 0x000000ff29152290 */ /* 0x000fc8000fffe0ff */
[----:B--234-:R-:W-:-:S12]  /*1770*/  UIADD3 UR21, UPT, UPT, UR21, 0x1, URZ ;  /* 0x0000000115157890 */ /* 0x01cfd8000fffe0ff */
.L_x_42:
[----:B------:R-:W-:Y:S01]  /*1780*/  UISETP.NE.AND UP0, UPT, UR38, URZ, UPT ;  /* 0x000000ff2600728c */ /* 0x000fe2000bf05270 */
[----:B------:R-:W2:Y:S08]  /*1790*/  S2UR UR38, SR_CgaCtaId ;  /* 0x00000000002679c3 */ /* 0x000eb00000008800 */
[----:B-1----:R-:W-:Y:S05]  /*17a0*/  BRA.U UP0, `(.L_x_23) ;  /* 0x0000000100347547 */ /* 0x002fea000b800000 */
[----:B------:R-:W3:Y:S01]  /*17b0*/  S2R R0, SR_CgaCtaId ;  /* 0x0000000000007919 */ /* 0x000ee20000008800 */
[----:B------:R-:W-:Y:S02]  /*17c0*/  MOV R3, 0x400 ;  /* 0x0000040000037802 */ /* 0x000fe40000000f00 */
[----:B------:R-:W-:Y:S02]  /*17d0*/  SHF.L.U32 R2, R8, 0x1f, RZ ;  /* 0x0000001f08027819 */ /* 0x000fe400000006ff */
[----:B---3--:R-:W-:-:S05]  /*17e0*/  LEA R0, R0, R3, 0x18 ;  /* 0x0000000300007211 */ /* 0x008fca00078ec0ff */
[----:B------:R-:W-:-:S04]  /*17f0*/  IMAD R3, R9, 0x8, R0 ;  /* 0x0000000809037824 */ /* 0x000fc800078e0200 */
[----:B------:R-:W3:Y:S02]  /*1800*/  SYNCS.PHASECHK.TRANS64.TRYWAIT P0, [R3+URZ+0xe0], R2 ;  /* 0x0000e002030075a7 */ /* 0x000ee400080011ff */
[----:B---3--:R-:W-:Y:S05]  /*1810*/  @!P0 BRA `(.L_x_24) ;  /* 0x0000007400488947 */ /* 0x008fea0003800000 */
.L_x_108:
[----:B------:R-:W-:Y:S01]  /*1820*/  VIADD R9, R9, 0x1 ;  /* 0x0000000109097836 */ /* 0x000fe20000000000 */
[----:B------:R3:W-:Y:S04]  /*1830*/  SYNCS.ARRIVE.TRANS64.A1T0 RZ, [R3+URZ+0xd0], RZ ;  /* 0x0000d0ff03ff79a7 */ /* 0x0007e800081000ff */
[----:B------:R-:W-:-:S04]  /*1840*/  ISETP.NE.AND P0, PT, R9, 0x2, PT ;  /* 0x000000020900780c */ /* 0x000fc80003f05270 */
[----:B------:R-:W-:Y:S02]  /*1850*/  SEL R9, R9, RZ, P0 ;  /* 0x000000ff09097207 */ /* 0x000fe40000000000 */
[----:B---3--:R-:W-:-:S04]  /*1860*/  SEL R3, RZ, 0x1, P0 ;  /* 0x00000001ff037807 */ /* 0x008fc80000000000 */
[----:B------:R-:W-:-:S07]  /*1870*/  LOP3.LUT R8, R8, R3, RZ, 0x3c, !PT ;  /* 0x0000000308087212 */ /* 0x000fce00078e3cff */
.L_x_23:
[----:B------:R-:W-:Y:S01]  /*1880*/  UMOV UR7, 0x400 ;  /* 0x0000040000077882 */ /* 0x000fe20000000000 */
[----:B------:R-:W-:Y:S01]  /*1890*/  SHF.L.U32 R0, R12, 0x1f, RZ ;  /* 0x0000001f0c007819 */ /* 0x000fe200000006ff */
[----:B--2---:R-:W-:Y:S02]  /*18a0*/  ULEA UR7, UR38, UR7, 0x18 ;  /* 0x0000000726077291 */ /* 0x004fe4000f8ec0ff */
[----:B------:R-:W-:Y:S02]  /*18b0*/  UISETP.GE.U32.AND UP0, UPT, UR48, 0xff, UPT ;  /* 0x000000ff3000788c */ /* 0x000fe4000bf06070 */
[----:B------:R-:W-:Y:S02]  /*18c0*/  ULEA UR5, UR6, UR7, 0x3 ;  /* 0x0000000706057291 */ /* 0x000fe4000f8e18ff */
[----:B------:R-:W-:Y:S02]  /*18d0*/  USHF.L.U32 UR35, UR45, 0x6, URZ ;  /* 0x000000062d237899 */ /* 0x000fe400080006ff */
[----:B------:R-:W-:Y:S01]  /*18e0*/  UIMAD UR11, UR46, 0xe0, UR47 ;  /* 0x000000e02e0b78a4 */ /* 0x000fe2000f8e022f */
[----:B------:R-:W-:-:S04]  /*18f0*/  UMOV UR14, URZ ;  /* 0x000000ff000e7c82 */ /* 0x000fc80008000000 */
[----:B------:R2:W3:Y:S01]  /*1900*/  SYNCS.PHASECHK.TRANS64.TRYWAIT P0, [UR5+0x28], R0 ;  /* 0x00002800ff0075a7 */ /* 0x0004e20008001105 */
[----:B------:R-:W-:Y:S06]  /*1910*/  BRA.U !UP0, `(.L_x_25) ;  /* 0x0000000108bc7547 */ /* 0x000fec000b800000 */
[----:B------:R-:W-:Y:S01]  /*1920*/  UMOV UR13, URZ ;  /* 0x000000ff000d7c82 */ /* 0x000fe20008000000 */
[----:B------:R-:W-:-:S05]  /*1930*/  UMOV UR5, UR6 ;  /* 0x0000000600057c82 */ /* 0x000fca0008000000 */
.L_x_31:
[----:B---3--:R-:W-:Y:S01]  /*1940*/  @!P3 MOV R2, 0x9000 ;  /* 0x000090000002b802 */ /* 0x008fe20000000f00 */
[----:B------:R-:W-:Y:S01]  /*1950*/  ULEA UR33, UR5, UR7, 0x3 ;  /* 0x0000000705217291 */ /* 0x000fe2000f8e18ff */
[----:B-1-34-:R-:W-:Y:S11]  /*1960*/  @P0 BRA `(.L_x_26) ;  /* 0x00000000000c0947 */ /* 0x01aff60003800000 */
[----:B------:R-:W-:Y:S04]  /*1970*/  SHF.L.U32 R3, R12, 0x1f, RZ ;  /* 0x0000001f0c037819 */ /* 0x000fe800000006ff */
[----:B------:R-:W3:Y:S02]  /*1980*/  SYNCS.PHASECHK.TRANS64.TRYWAIT P0, [UR33+0x28], R3 ;  /* 0x00002803ff0075a7 */ /* 0x000ee40008001121 */
[----:B---3--:R-:W-:Y:S05]  /*1990*/  @!P0 BRA `(.L_x_27) ;  /* 0x0000007000fc8947 */ /* 0x008fea0003800000 */
.L_x_26:
[----:B------:R3:W-:Y:S01]  /*19a0*/  @!P3 SYNCS.ARRIVE.TRANS64 RZ, [UR33], R2 ;  /* 0x00000002ffffb9a7 */ /* 0x0007e20008000021 */
[----:B------:R-:W-:Y:S04]  /*19b0*/  ULOP3.LUT UR6, UR26, 0x2, URZ, 0xfc, !UPT ;  /* 0x000000021a067892 */ /* 0x000fe8000f8efcff */
[----:B------:R-:W-:Y:S09]  /*19c0*/  UISETP.NE.AND UP0, UPT, UR6, 0x2, UPT ;  /* 0x000000020600788c */ /* 0x000ff2000bf05270 */
[----:B------:R-:W-:Y:S05]  /*19d0*/  BRA.U UP0, `(.L_x_28) ;  /* 0x0000000100047547 */ /* 0x000fea000b800000 */
[----:B-1----:R-:W-:Y:S05]  /*19e0*/  BPT.TRAP 0x1 ;  /* 0x000000040000795c */ /* 0x002fea0000300000 */
.L_x_28:
[----:B------:R-:W-:Y:S04]  /*19f0*/  BSSY.RECONVERGENT B0, `(.L_x_29) ;  /* 0x0000003000007945 */ /* 0x000fe80003800200 */
[----:B------:R-:W-:Y:S05]  /*1a00*/  @P2 BRA `(.L_x_30) ;  /* 0x0000000000042947 */ /* 0x000fea0003800000 */
[----:B-1----:R-:W-:Y:S05]  /*1a10*/  BPT.TRAP 0x1 ;  /* 0x000000040000795c */ /* 0x002fea0000300000 */
.L_x_30:
[----:B-1----:R-:W-:Y:S05]  /*1a20*/  BSYNC.RECONVERGENT B0 ;  /* 0x0000000000007941 */ /* 0x002fea0003800200 */
.L_x_29:
[----:B------:R-:W-:Y:S02]  /*1a30*/  UIADD3 UR6, UPT, UPT, UR5, 0x1, URZ ;  /* 0x0000000105067890 */ /* 0x000fe4000fffe0ff */
[----:B------:R-:W-:Y:S02]  /*1a40*/  UIADD3 UR16, UP1, UPT, UR28, 0x80, URZ ;  /* 0x000000801c107890 */ /* 0x000fe4000ff3e0ff */
[----:B------:R-:W-:Y:S02]  /*1a50*/  UISETP.NE.AND UP0, UPT, UR6, 0x5, UPT ;  /* 0x000000050600788c */ /* 0x000fe4000bf05270 */
[----:B------:R-:W-:Y:S02]  /*1a60*/  ULEA UR32, UR5, UR7, 0xd ;  /* 0x0000000705207291 */ /* 0x000fe4000f8e68ff */
[----:B------:R-:W-:Y:S02]  /*1a70*/  USEL UR9, URZ, 0x1, UP0 ;  /* 0x00000001ff097887 */ /* 0x000fe40008000000 */
[----:B------:R-:W-:Y:S02]  /*1a80*/  USEL UR6, UR6, URZ, UP0 ;  /* 0x000000ff06067287 */ /* 0x000fe40008000000 */
[----:B------:R-:W-:Y:S02]  /*1a90*/  USHF.L.U32 UR34, UR13, 0x7, URZ ;  /* 0x000000070d227899 */ /* 0x000fe400080006ff */
[----:B------:R-:W-:Y:S01]  /*1aa0*/  ULEA UR8, UR6, UR7, 0x3 ;  /* 0x0000000706087291 */ /* 0x000fe2000f8e18ff */
[----:B------:R-:W-:Y:S01]  /*1ab0*/  LOP3.LUT R12, R12, UR9, RZ, 0x3c, !PT ;  /* 0x000000090c0c7c12 */ /* 0x000fe2000f8e3cff */
[----:B------:R-:W-:Y:S02]  /*1ac0*/  UIADD3.X UR17, UPT, UPT, URZ, UR29, URZ, UP1, !UPT ;  /* 0x0000001dff117290 */ /* 0x000fe40008ffe4ff */
[----:B------:R-:W-:Y:S01]  /*1ad0*/  UIADD3 UR32, UPT, UPT, UR32, 0x7300, URZ ;  /* 0x0000730020207890 */ /* 0x000fe2000fffe0ff */
[----:B--2---:R-:W-:Y:S01]  /*1ae0*/  SHF.L.U32 R0, R12, 0x1f, RZ ;  /* 0x0000001f0c007819 */ /* 0x004fe200000006ff */
[----:B------:R-:W-:Y:S02]  /*1af0*/  UIADD3 UR14, UP0, UPT, UR28, 0x180, URZ ;  /* 0x000001801c0e7890 */ /* 0x000fe4000ff1e0ff */
[----:B------:R-:W-:Y:S01]  /*1b00*/  UIADD3 UR13, UPT, UPT, UR13, 0x1, URZ ;  /* 0x000000010d0d7890 */ /* 0x000fe2000fffe0ff */
[----:B------:R4:W1:Y:S01]  /*1b10*/  SYNCS.PHASECHK.TRANS64.TRYWAIT P0, [UR8+0x28], R0 ;  /* 0x00002800ff0075a7 */ /* 0x0008620008001108 */
[----:B------:R-:W-:Y:S01]  /*1b20*/  UIMAD UR8, UR5, 0x7000, UR4 ;  /* 0x00007000050878a4 */ /* 0x000fe2000f8e0204 */
[----:B------:R-:W-:Y:S01]  /*1b30*/  UMOV UR18, 0x0 ;  /* 0x0000000000127882 */ /* 0x000fe20000000000 */
[----:B------:R-:W-:Y:S02]  /*1b40*/  UMOV UR19, 0x10000000 ;  /* 0x1000000000137882 */ /* 0x000fe40000000000 */
[----:B------:R-:W-:Y:S01]  /*1b50*/  UIADD3 UR8, UPT, UPT, UR7, 0x11300, UR8 ;  /* 0x0001130007087890 */ /* 0x000fe2000fffe008 */
[----:B------:R-:W-:Y:S01]  /*1b60*/  UTMALDG.3D [UR32], [UR16], desc[UR18] ;  /* 0x00001220100075b4 */ /* 0x000fe20008011000 */
[----:B------:R-:W-:Y:S02]  /*1b70*/  UIADD3.X UR15, UPT, UPT, URZ, UR29, URZ, UP0, !UPT ;  /* 0x0000001dff0f7290 */ /* 0x000fe400087fe4ff */
[----:B------:R-:W-:Y:S01]  /*1b80*/  UISETP.NE.AND UP0, UPT, UR13, UR21, UPT ;  /* 0x000000150d00728c */ /* 0x000fe2000bf05270 */
[----:B------:R-:W-:Y:S01]  /*1b90*/  UMOV UR5, 0x30000 ;  /* 0x0003000000057882 */ /* 0x000fe20000000000 */
[----:B------:R-:W-:Y:S01]  /*1ba0*/  UMOV UR12, UR36 ;  /* 0x00000024000c7c82 */ /* 0x000fe20008000000 */
[----:B------:R-:W-:Y:S01]  /*1bb0*/  UMOV UR9, UR33 ;  /* 0x0000002100097c82 */ /* 0x000fe20008000000 */
[----:B------:R-:W-:Y:S03]  /*1bc0*/  UMOV UR10, UR34 ;  /* 0x00000022000a7c82 */ /* 0x000fe60008000000 */
[----:B------:R2:W-:Y:S02]  /*1bd0*/  UTMALDG.3D.MULTICAST [UR8], [UR14], UR5, desc[UR18] ;  /* 0x000012080e0073b4 */ /* 0x0005e40008011805 */
[----:B--2---:R-:W-:Y:S01]  /*1be0*/  UMOV UR14, UR21 ;  /* 0x00000015000e7c82 */ /* 0x004fe20008000000 */
[----:B------:R-:W-:Y:S01]  /*1bf0*/  UMOV UR5, UR6 ;  /* 0x0000000600057c82 */ /* 0x000fe20008000000 */
[----:B------:R-:W-:Y:S05]  /*1c00*/  BRA.U UP0, `(.L_x_31) ;  /* 0xfffffffd004c7547 */ /* 0x000fea000b83ffff */
.L_x_25:
[----:B------:R-:W-:Y:S01]  /*1c10*/  ULEA UR5, UR6, UR7, 0x3 ;  /* 0x0000000706057291 */ /* 0x000fe2000f8e18ff */
[----:B--2-4-:R-:W-:Y:S01]  /*1c20*/  SHF.L.U32 R0, R12, 0x1f, RZ ;  /* 0x0000001f0c007819 */ /* 0x014fe200000006ff */
[----:B------:R-:W-:Y:S01]  /*1c30*/  @!P1 SYNCS.ARRIVE.TRANS64.A1T0 RZ, [UR7+0x68], RZ ;  /* 0x000068ffffff99a7 */ /* 0x000fe20008100007 */
[----:B------:R-:W-:-:S06]  /*1c40*/  UISETP.GT.AND UP0, UPT, UR43, UR41, UPT ;  /* 0x000000292b00728c */ /* 0x000fcc000bf04270 */
[----:B-1-3--:R1:W2:Y:S03]  /*1c50*/  SYNCS.PHASECHK.TRANS64.TRYWAIT P0, [UR5+0x28], R0 ;  /* 0x00002800ff0075a7 */ /* 0x00a2a60008001105 */
[----:B------:R-:W-:Y:S05]  /*1c60*/  BRA.U !UP0, `(.L_x_32) ;  /* 0x0000000108c07547 */ /* 0x000fea000b800000 */
[----:B------:R-:W-:Y:S01]  /*1c70*/  UIADD3 UR13, UPT, UPT, UR44, UR14, URZ ;  /* 0x0000000e2c0d7290 */ /* 0x000fe2000fffe0ff */
[----:B------:R-:W-:-:S11]  /*1c80*/  UMOV UR5, UR6 ;  /* 0x0000000600057c82 */ /* 0x000fd60008000000 */
.L_x_38:
[----:B--2---:R-:W-:Y:S01]  /*1c90*/  @!P3 MOV R2, 0x9000 ;  /* 0x000090000002b802 */ /* 0x004fe20000000f00 */
[----:B------:R-:W-:Y:S01]  /*1ca0*/  ULEA UR17, UR5, UR7, 0x3 ;  /* 0x0000000705117291 */ /* 0x000fe2000f8e18ff */
[----:B--234-:R-:W-:Y:S11]  /*1cb0*/  @P0 BRA `(.L_x_33) ;  /* 0x00000000000c0947 */ /* 0x01cff60003800000 */
[----:B------:R-:W-:Y:S04]  /*1cc0*/  SHF.L.U32 R3, R12, 0x1f, RZ ;  /* 0x0000001f0c037819 */ /* 0x000fe800000006ff */
[----:B------:R-:W2:Y:S02]  /*1cd0*/  SYNCS.PHASECHK.TRANS64.TRYWAIT P0, [UR17+0x28], R3 ;  /* 0x00002803ff0075a7 */ /* 0x000ea40008001111 */
[----:B--2---:R-:W-:Y:S05]  /*1ce0*/  @!P0 BRA `(.L_x_34) ;  /* 0x0000007000408947 */ /* 0x004fea0003800000 */
.L_x_33:
[----:B------:R2:W-:Y:S01]  /*1cf0*/  @!P3 SYNCS.ARRIVE.TRANS64 RZ, [UR17], R2 ;  /* 0x00000002ffffb9a7 */ /* 0x0005e20008000011 */
[----:B------:R-:W-:Y:S04]  /*1d00*/  ULOP3.LUT UR6, UR26, 0x2, URZ, 0xfc, !UPT ;  /* 0x000000021a067892 */ /* 0x000fe8000f8efcff */
[----:B------:R-:W-:Y:S09]  /*1d10*/  UISETP.NE.AND UP0, UPT, UR6, 0x2, UPT ;  /* 0x000000020600788c */ /* 0x000ff2000bf05270 */
[----:B------:R-:W-:Y:S05]  /*1d20*/  BRA.U UP0, `(.L_x_35) ;  /* 0x0000000100047547 */ /* 0x000fea000b800000 */
[----:B------:R-:W-:Y:S05]  /*1d30*/  BPT.TRAP 0x1 ;  /* 0x000000040000795c */ /* 0x000fea0000300000 */
.L_x_35:
[----:B------:R-:W-:Y:S04]  /*1d40*/  BSSY.RECONVERGENT B0, `(.L_x_36) ;  /* 0x0000003000007945 */ /* 0x000fe80003800200 */
[----:B------:R-:W-:Y:S05]  /*1d50*/  @P2 BRA `(.L_x_37) ;  /* 0x0000000000042947 */ /* 0x000fea0003800000 */
[----:B------:R-:W-:Y:S05]  /*1d60*/  BPT.TRAP 0x1 ;  /* 0x000000040000795c */ /* 0x000fea0000300000 */
.L_x_37:
[----:B------:R-:W-:Y:S05]  /*1d70*/  BSYNC.RECONVERGENT B0 ;  /* 0x0000000000007941 */ /* 0x000fea0003800200 */
.L_x_36:
[----:B------:R-:W-:Y:S02]  /*1d80*/  UIADD3 UR6, UPT, UPT, UR5, 0x1, URZ ;  /* 0x0000000105067890 */ /* 0x000fe4000fffe0ff */
[----:B------:R-:W-:Y:S02]  /*1d90*/  ULEA UR16, UR5, UR7, 0xd ;  /* 0x0000000705107291 */ /* 0x000fe4000f8e68ff */
[----:B------:R-:W-:Y:S02]  /*1da0*/  UISETP.NE.AND UP0, UPT, UR6, 0x5, UPT ;  /* 0x000000050600788c */ /* 0x000fe4000bf05270 */
[----:B------:R-:W-:Y:S02]  /*1db0*/  UIADD3 UR24, UP1, UPT, UR28, 0x80, URZ ;  /* 0x000000801c187890 */ /* 0x000fe4000ff3e0ff */
[----:B------:R-:W-:Y:S02]  /*1dc0*/  USEL UR9, URZ, 0x1, UP0 ;  /* 0x00000001ff097887 */ /* 0x000fe40008000000 */
[----:B------:R-:W-:Y:S02]  /*1dd0*/  USEL UR6, UR6, URZ, UP0 ;  /* 0x000000ff06067287 */ /* 0x000fe40008000000 */
[----:B------:R-:W-:Y:S02]  /*1de0*/  USHF.L.U32 UR18, UR14, 0x7, URZ ;  /* 0x000000070e127899 */ /* 0x000fe400080006ff */
[----:B------:R-:W-:Y:S01]  /*1df0*/  ULEA UR8, UR6, UR7, 0x3 ;  /* 0x0000000706087291 */ /* 0x000fe2000f8e18ff */
[----:B------:R-:W-:Y:S01]  /*1e00*/  LOP3.LUT R12, R12, UR9, RZ, 0x3c, !PT ;  /* 0x000000090c0c7c12 */ /* 0x000fe2000f8e3cff */
[----:B------:R-:W-:Y:S02]  /*1e10*/  UIADD3 UR16, UPT, UPT, UR16, 0x7300, URZ ;  /* 0x0000730010107890 */ /* 0x000fe4000fffe0ff */
[----:B------:R-:W-:Y:S01]  /*1e20*/  UIADD3.X UR25, UPT, UPT, URZ, UR29, URZ, UP1, !UPT ;  /* 0x0000001dff197290 */ /* 0x000fe20008ffe4ff */
[----:B-1----:R-:W-:Y:S01]  /*1e30*/  SHF.L.U32 R0, R12, 0x1f, RZ ;  /* 0x0000001f0c007819 */ /* 0x002fe200000006ff */
[----:B------:R-:W-:Y:S02]  /*1e40*/  UIADD3 UR22, UP0, UPT, UR28, 0x180, URZ ;  /* 0x000001801c167890 */ /* 0x000fe4000ff1e0ff */
[----:B------:R-:W-:Y:S01]  /*1e50*/  UIADD3 UR14, UPT, UPT, UR14, 0x1, URZ ;  /* 0x000000010e0e7890 */ /* 0x000fe2000fffe0ff */
[----:B------:R3:W4:Y:S01]  /*1e60*/  SYNCS.PHASECHK.TRANS64.TRYWAIT P0, [UR8+0x28], R0 ;  /* 0x00002800ff0075a7 */ /* 0x0007220008001108 */
[----:B------:R-:W-:Y:S01]  /*1e70*/  UIMAD UR8, UR5, 0x7000, UR4 ;  /* 0x00007000050878a4 */ /* 0x000fe2000f8e0204 */
[----:B------:R-:W-:Y:S01]  /*1e80*/  UMOV UR30, 0x0 ;  /* 0x00000000001e7882 */ /* 0x000fe20000000000 */
[----:B------:R-:W-:Y:S01]  /*1e90*/  UMOV UR31, 0x10000000 ;  /* 0x10000000001f7882 */ /* 0x000fe20000000000 */
[----:B------:R-:W-:Y:S01]  /*1ea0*/  UMOV UR19, UR35 ;  /* 0x0000002300137c82 */ /* 0x000fe20008000000 */
[----:B------:R-:W-:Y:S01]  /*1eb0*/  UMOV UR20, UR36 ;  /* 0x0000002400147c82 */ /* 0x000fe20008000000 */
[----:B------:R-:W-:Y:S01]  /*1ec0*/  UIADD3 UR8, UPT, UPT, UR7, 0x11300, UR8 ;  /* 0x0001130007087890 */ /* 0x000fe2000fffe008 */
[----:B------:R-:W-:Y:S01]  /*1ed0*/  UTMALDG.3D [UR16], [UR24], desc[UR30] ;  /* 0x00001e10180075b4 */ /* 0x000fe20008011000 */
[----:B------:R-:W-:Y:S01]  /*1ee0*/  UIADD3.X UR23, UPT, UPT, URZ, UR29, URZ, UP0, !UPT ;  /* 0x0000001dff177290 */ /* 0x000fe200087fe4ff */
[----:B------:R-:W-:Y:S01]  /*1ef0*/  UMOV UR5, 0x30000 ;  /* 0x0003000000057882 */ /* 0x000fe20000000000 */
[----:B------:R-:W-:Y:S01]  /*1f00*/  UMOV UR12, UR36 ;  /* 0x00000024000c7c82 */ /* 0x000fe20008000000 */
[----:B------:R-:W-:Y:S01]  /*1f10*/  UMOV UR9, UR17 ;  /* 0x0000001100097c82 */ /* 0x000fe20008000000 */
[----:B------:R-:W-:Y:S01]  /*1f20*/  UMOV UR10, UR18 ;  /* 0x00000012000a7c82 */ /* 0x000fe20008000000 */
[----:B------:R-:W-:Y:S04]  /*1f30*/  UISETP.NE.AND UP0, UPT, UR14, UR13, UPT ;  /* 0x0000000d0e00728c */ /* 0x000fe8000bf05270 */
[----:B------:R1:W-:Y:S02]  /*1f40*/  UTMALDG.3D.MULTICAST [UR8], [UR22], UR5, desc[UR30] ;  /* 0x00001e08160073b4 */ /* 0x0003e40008011805 */
[----:B-1----:R-:W-:Y:S03]  /*1f50*/  UMOV UR5, UR6 ;  /* 0x0000000600057c82 */ /* 0x002fe60008000000 */
[----:B------:R-:W-:Y:S05]  /*1f60*/  BRA.U UP0, `(.L_x_38) ;  /* 0xfffffffd00487547 */ /* 0x000fea000b83ffff */
.L_x_32:
[C---:B------:R-:W-:Y:S01]  /*1f70*/  LEA R3, R11.reuse, UR7, 0x3 ;  /* 0x000000070b037c11 */ /* 0x040fe2000f8e18ff */
[----:B------:R-:W-:Y:S01]  /*1f80*/  NOP ;  /* 0x0000000000007918 */ /* 0x000fe20000000000 */
[----:B-1-3--:R-:W-:Y:S02]  /*1f90*/  SHF.L.U32 R0, R10, 0x1f, RZ ;  /* 0x0000001f0a007819 */ /* 0x00afe400000006ff */
[----:B------:R-:W-:Y:S02]  /*1fa0*/  LEA R5, R11, UR7, 0x4 ;  /* 0x000000070b057c11 */ /* 0x000fe4000f8e20ff */
[----:B--2-4-:R-:W1:Y:S02]  /*1fb0*/  SYNCS.PHASECHK.TRANS64.TRYWAIT P0, [R3+URZ+0x70], R0 ;  /* 0x00007000030075a7 */ /* 0x014e6400080011ff */
[----:B-1----:R-:W-:Y:S05]  /*1fc0*/  @!P0 BRA `(.L_x_39) ;  /* 0x0000006c00a08947 */ /* 0x002fea0003800000 */
.L_x_111:
[----:B------:R-:W2:Y:S01]  /*1fd0*/  LDS.128 R4, [R5+0x100] ;  /* 0x0001000005047984 */ /* 0x000ea20000000c00 */
[----:B------:R-:W-:Y:S01]  /*1fe0*/  UISETP.GE.AND UP0, UPT, UR42, 0x1, UPT ;  /* 0x000000012a00788c */ /* 0x000fe2000bf06270 */
[----:B------:R-:W-:Y:S01]  /*1ff0*/  @!PT LDS RZ, [RZ] ;  /* 0x00000000fffff984 */ /* 0x000fe20000000800 */
[----:B------:R-:W-:Y:S01]  /*2000*/  @!PT LDS RZ, [RZ] ;  /* 0x00000000fffff984 */ /* 0x000fe20000000800 */
[----:B------:R-:W-:Y:S01]  /*2010*/  @!PT LDS RZ, [RZ] ;  /* 0x00000000fffff984 */ /* 0x000fe20000000800 */
[----:B------:R-:W-:Y:S01]  /*2020*/  @!PT LDS RZ, [RZ] ;  /* 0x00000000fffff984 */ /* 0x000fe20000000800 */
[----:B------:R3:W-:Y:S06]  /*2030*/  MEMBAR.ALL.CTA ;  /* 0x0000000000007992 */ /* 0x0007ec0000008000 */
[----:B---3--:R-:W3:Y:S01]  /*2040*/  FENCE.VIEW.ASYNC.S ;  /* 0x00000000000073c6 */ /* 0x008ee20000000000 */
[----:B--2---:R-:W-:-:S13]  /*2050*/  LOP3.LUT P0, RZ, R6, 0x1, RZ, 0xc0, !PT ;  /* 0x0000000106ff7812 */ /* 0x004fda000780c0ff */
[----:B---3--:R-:W-:Y:S01]  /*2060*/  VOTEU.ANY UP1, P0 ;  /* 0x0000000000ff7886 */ /* 0x008fe20000020100 */
[----:B------:R-:W-:-:S13]  /*2070*/  PLOP3.LUT P0, PT, PT, PT, UP1, 0x80, 0x8 ;  /* 0x000000000008781c */ /* 0x000fda0003f0f018 */
[----:B-1----:R-:W-:Y:S02]  /*2080*/  @P0 LOP3.LUT R0, R5, 0xffff, RZ, 0xc0, !PT ;  /* 0x0000ffff05000812 */ /* 0x002fe400078ec0ff */
[----:B------:R-:W-:Y:S02]  /*2090*/  @P0 MOV R2, R4 ;  /* 0x0000000400020202 */ /* 0x000fe40000000f00 */
[----:B------:R-:W-:Y:S01]  /*20a0*/  @P0 R2UR UR8, R0 ;  /* 0x00000000000802ca */ /* 0x000fe200000e0000 */
[----:B------:R-:W-:Y:S01]  /*20b0*/  VIADD R0, R3, 0x80 ;  /* 0x0000008003007836 */ /* 0x000fe20000000000 */
[----:B------:R-:W-:Y:S02]  /*20c0*/  @P0 SHF.R.U32.HI R4, RZ, 0x10, R5 ;  /* 0x00000010ff040819 */ /* 0x000fe40000011605 */
[----:B------:R-:W-:Y:S02]  /*20d0*/  @P0 R2UR UR9, R2 ;  /* 0x00000000020902ca */ /* 0x000fe400000e0000 */
[----:B------:R-:W-:-:S02]  /*20e0*/  PRMT R0, RZ, 0x654, R0 ;  /* 0x00000654ff007816 */ /* 0x000fc40000000000 */
[----:B------:R-:W-:Y:S02]  /*20f0*/  @P0 R2UR UR5, R4 ;  /* 0x00000000040502ca */ /* 0x000fe400000e0000 */
[----:B------:R1:W-:Y:S03]  /*2100*/  SYNCS.ARRIVE.TRANS64.RED.A1T0 RZ, [R0+URZ], RZ ;  /* 0x000000ff00ff79a7 */ /* 0x0003e600081004ff */
[----:B------:R-:W-:-:S04]  /*2110*/  @UP1 UMOV UR27, UR8 ;  /* 0x00000008001b1c82 */ /* 0x000fc80008000000 */
[----:B------:R-:W-:-:S04]  /*2120*/  @UP1 UMOV UR37, UR9 ;  /* 0x0000000900251c82 */ /* 0x000fc80008000000 */
[----:B------:R-:W-:Y:S01]  /*2130*/  @UP1 UMOV UR36, UR5 ;  /* 0x0000000500241c82 */ /* 0x000fe20008000000 */
[----:B------:R-:W-:Y:S05]  /*2140*/  BRA.U !UP0, `(.L_x_40) ;  /* 0x0000000108d47547 */ /* 0x000fea000b800000 */
[----:B------:R-:W2:Y:S01]  /*2150*/  LDCU.128 UR12, c[0x0][0xb10] ;  /* 0x00016200ff0c77ac */ /* 0x000ea20008000c00 */
[----:B------:R-:W3:Y:S01]  /*2160*/  LDCU UR24, c[0x0][0xb20] ;  /* 0x00016400ff1877ac */ /* 0x000ee20008000800 */
[----:B------:R-:W4:Y:S01]  /*2170*/  LDCU UR20, c[0x0][0xb0c] ;  /* 0x00016180ff1477ac */ /* 0x000f220008000800 */
[----:B------:R-:W1:Y:S01]  /*2180*/  LDCU.64 UR10, c[0x0][0xb28] ;  /* 0x00016500ff0a77ac */ /* 0x000e620008000a00 */
[----:B------:R-:W-:Y:S02]  /*2190*/  UISETP.NE.AND UP3, UPT, UR42, 0x1, UPT ;  /* 0x000000012a00788c */ /* 0x000fe4000bf65270 */
[----:B--2---:R-:W-:Y:S02]  /*21a0*/  UIMAD.WIDE.U32 UR16, UR39, UR15, URZ ;  /* 0x0000000f271072a5 */ /* 0x004fe4000f8e00ff */
[----:B------:R-:W-:Y:S02]  /*21b0*/  UIMAD.WIDE.U32 UR8, UR40, UR12, URZ ;  /* 0x0000000c280872a5 */ /* 0x000fe4000f8e00ff */
[----:B------:R-:W-:-:S02]  /*21c0*/  UISETP.NE.AND UP0, UPT, UR14, 0x1, UPT ;  /* 0x000000010e00788c */ /* 0x000fc4000bf05270 */
[----:B------:R-:W-:Y:S01]  /*21d0*/  UIMAD.WIDE.U32 UR22, UR27, UR15, URZ ;  /* 0x0000000f1b1672a5 */ /* 0x000fe2000f8e00ff */
[----:B------:R-:W-:Y:S02]  /*21e0*/  UMOV UR16, UR17 ;  /* 0x0000001100107c82 */ /* 0x000fe40008000000 */
[----:B------:R-:W-:Y:S01]  /*21f0*/  UMOV UR8, UR9 ;  /* 0x0000000900087c82 */ /* 0x000fe20008000000 */
[----:B---3--:R-:W-:Y:S02]  /*2200*/  USHF.R.U32.HI UR16, URZ, UR24, UR16 ;  /* 0x00000018ff107299 */ /* 0x008fe40008011610 */
[----:B------:R-:W-:Y:S02]  /*2210*/  USHF.R.U32.HI UR9, URZ, UR13, UR8 ;  /* 0x0000000dff097299 */ /* 0x000fe40008011608 */
[----:B----4-:R-:W-:Y:S02]  /*2220*/  UISETP.NE.AND UP2, UPT, UR20, 0x1, UPT ;  /* 0x000000011400788c */ /* 0x010fe4000bf45270 */
[----:B------:R-:W-:-:S02]  /*2230*/  USEL UR8, UR39, UR16, !UP0 ;  /* 0x0000001027087287 */ /* 0x000fc4000c000000 */
[----:B------:R-:W-:Y:S02]  /*2240*/  USEL UR9, UR40, UR9, !UP2 ;  /* 0x0000000928097287 */ /* 0x000fe4000d000000 */
[----:B-1----:R-:W-:Y:S01]  /*2250*/  UIMAD.WIDE.U32 UR16, UR8, UR10, URZ ;  /* 0x0000000a081072a5 */ /* 0x002fe2000f8e00ff */
[----:B------:R-:W-:Y:S01]  /*2260*/  UMOV UR5, UR23 ;  /* 0x0000001700057c82 */ /* 0x000fe20008000000 */
[----:B------:R-:W-:Y:S02]  /*2270*/  UIMAD.WIDE.U32 UR18, UR37, UR12, URZ ;  /* 0x0000000c251272a5 */ /* 0x000fe4000f8e00ff */
[----:B------:R-:W-:-:S03]  /*2280*/  UIMAD.WIDE.U32 UR22, UR9, UR10, URZ ;  /* 0x0000000a091672a5 */ /* 0x000fc6000f8e00ff */
[----:B------:R-:W-:Y:S01]  /*2290*/  UMOV UR16, UR17 ;  /* 0x0000001100107c82 */ /* 0x000fe20008000000 */
[----:B------:R-:W-:Y:S02]  /*22a0*/  USHF.R.U32.HI UR5, URZ, UR24, UR5 ;  /* 0x00000018ff057299 */ /* 0x000fe40008011605 */
[----:B------:R-:W-:Y:S01]  /*22b0*/  @UP3 USHF.R.U32.HI UR8, URZ, UR11, UR16 ;  /* 0x0000000bff083299 */ /* 0x000fe20008011610 */
[----:B------:R-:W-:Y:S01]  /*22c0*/  UMOV UR18, UR19 ;  /* 0x0000001300127c82 */ /* 0x000fe20008000000 */
[----:B------:R-:W-:Y:S01]  /*22d0*/  UMOV UR22, UR23 ;  /* 0x0000001700167c82 */ /* 0x000fe20008000000 */
[----:B------:R-:W-:Y:S02]  /*22e0*/  USHF.R.U32.HI UR13, URZ, UR13, UR18 ;  /* 0x0000000dff0d7299 */ /* 0x000fe40008011612 */
[----:B------:R-:W-:Y:S02]  /*22f0*/  USEL UR5, UR27, UR5, !UP0 ;  /* 0x000000051b057287 */ /* 0x000fe4000c000000 */
[----:B------:R-:W-:-:S02]  /*2300*/  @UP3 USHF.R.U32.HI UR9, URZ, UR11, UR22 ;  /* 0x0000000bff093299 */ /* 0x000fc40008011616 */
[----:B------:R-:W-:Y:S02]  /*2310*/  UIMAD UR12, UR42, UR8, URZ ;  /* 0x000000082a0c72a4 */ /* 0x000fe4000f8e02ff */
[----:B------:R-:W-:Y:S02]  /*2320*/  USEL UR8, UR37, UR13, !UP2 ;  /* 0x0000000d25087287 */ /* 0x000fe4000d000000 */
[----:B------:R-:W-:Y:S02]  /*2330*/  UIMAD UR15, UR42, UR9, URZ ;  /* 0x000000092a0f72a4 */ /* 0x000fe4000f8e02ff */
[----:B------:R-:W-:Y:S02]  /*2340*/  UISETP.GE.AND UP0, UPT, UR5, UR12, UPT ;  /* 0x0000000c0500728c */ /* 0x000fe4000bf06270 */
[----:B------:R-:W-:Y:S02]  /*2350*/  UIMAD.WIDE.U32 UR12, UR5, UR10, URZ ;  /* 0x0000000a050c72a5 */ /* 0x000fe4000f8e00ff */
[----:B------:R-:W-:-:S02]  /*2360*/  UISETP.GE.OR UP0, UPT, UR8, UR15, UP0 ;  /* 0x0000000f0800728c */ /* 0x000fc40008706670 */
[----:B------:R-:W-:Y:S02]  /*2370*/  UIMAD.WIDE.U32 UR16, UR8, UR10, URZ ;  /* 0x0000000a081072a5 */ /* 0x000fe4000f8e00ff */
[----:B------:R-:W-:Y:S01]  /*2380*/  UIADD3 UR15, UPT, UPT, -UR8, URZ, URZ ;  /* 0x000000ff080f7290 */ /* 0x000fe2000fffe1ff */
[----:B------:R-:W-:Y:S01]  /*2390*/  UMOV UR12, UR13 ;  /* 0x0000000d000c7c82 */ /* 0x000fe20008000000 */
[----:B------:R-:W-:Y:S02]  /*23a0*/  UIADD3 UR13, UPT, UPT, -UR5, URZ, URZ ;  /* 0x000000ff050d7290 */ /* 0x000fe4000fffe1ff */
[----:B------:R-:W-:-:S03]  /*23b0*/  USHF.R.U32.HI UR12, URZ, UR11, UR12 ;  /* 0x0000000bff0c7299 */ /* 0x000fc6000801160c */
[----:B------:R-:W-:Y:S01]  /*23c0*/  @!UP0 UMOV UR10, UR17 ;  /* 0x00000011000a8c82 */ /* 0x000fe20008000000 */
[----:B------:R-:W-:Y:S02]  /*23d0*/  UIMAD UR13, UR14, UR13, UR27 ;  /* 0x0000000d0e0d72a4 */ /* 0x000fe4000f8e021b */
[----:B------:R-:W-:Y:S02]  /*23e0*/  USEL UR12, UR5, UR12, !UP3 ;  /* 0x0000000c050c7287 */ /* 0x000fe4000d800000 */
[----:B------:R-:W-:Y:S02]  /*23f0*/  @!UP0 USHF.R.U32.HI UR10, URZ, UR11, UR10 ;  /* 0x0000000bff0a8299 */ /* 0x000fe4000801160a */
[----:B------:R-:W-:Y:S02]  /*2400*/  UIADD3 UR11, UPT, UPT, -UR12, URZ, URZ ;  /* 0x000000ff0c0b7290 */ /* 0x000fe4000fffe1ff */
[----:B------:R-:W-:Y:S02]  /*2410*/  @!UP0 USEL UR10, UR8, UR10, !UP3 ;  /* 0x0000000a080a8287 */ /* 0x000fe4000d800000 */
[----:B------:R-:W-:-:S02]  /*2420*/  UIMAD UR11, UR42, UR11, UR5 ;  /* 0x0000000b2a0b72a4 */ /* 0x000fc4000f8e0205 */
[----:B------:R-:W-:Y:S02]  /*2430*/  @!UP0 UIADD3 UR12, UPT, UPT, UR12, -UR10, URZ ;  /* 0x8000000a0c0c8290 */ /* 0x000fe4000fffe0ff */
[----:B------:R-:W-:Y:S02]  /*2440*/  @!UP0 UIMAD UR10, UR11, UR9, UR10 ;  /* 0x000000090b0a82a4 */ /* 0x000fe4000f8e020a */
[----:B------:R-:W-:Y:S02]  /*2450*/  @!UP0 UIMAD UR5, UR42, UR12, UR8 ;  /* 0x0000000c2a0582a4 */ /* 0x000fe4000f8e0208 */
[----:B------:R-:W-:Y:S02]  /*2460*/  UIMAD UR9, UR20, UR15, UR37 ;  /* 0x0000000f140972a4 */ /* 0x000fe4000f8e0225 */
[----:B------:R-:W-:Y:S01]  /*2470*/  UIMAD UR27, UR5, UR14, UR13 ;  /* 0x0000000e051b72a4 */ /* 0x000fe2000f8e020d */
[----:B------:R-:W-:Y:S02]  /*2480*/  @!UP0 UMOV UR8, UR10 ;  /* 0x0000000a00088c82 */ /* 0x000fe40008000000 */
[----:B------:R-:W-:-:S12]  /*2490*/  UIMAD UR37, UR8, UR20, UR9 ;  /* 0x00000014082572a4 */ /* 0x000fd8000f8e0209 */
.L_x_40:
[----:B------:R-:W2:Y:S02]  /*24a0*/  LDCU UR5, c[0x0][0xb30] ;  /* 0x00016600ff0577ac */ /* 0x000ea40008000800 */
[----:B--2---:R-:W-:-:S09]  /*24b0*/  UISETP.NE.AND UP0, UPT, UR5, 0x1, UPT ;  /* 0x000000010500788c */ /* 0x004fd2000bf05270 */
[----:B------:R-:W-:Y:S05]  /*24c0*/  BRA.U UP0, `(.L_x_41) ;  /* 0x0000000100447547 */ /* 0x000fea000b800000 */
[----:B------:R-:W2:Y:S01]  /*24d0*/  LDCU.128 UR12, c[0x0][0xb10] ;  /* 0x00016200ff0c77ac */ /* 0x000ea20008000c00 */
[----:B------:R-:W3:Y:S01]  /*24e0*/  LDCU UR16, c[0x0][0xb0c] ;  /* 0x00016180ff1077ac */ /* 0x000ee20008000800 */
[----:B------:R-:W4:Y:S01]  /*24f0*/  LDCU UR17, c[0x0][0xb20] ;  /* 0x00016400ff1177ac */ /* 0x000f220008000800 */
[----:B--2---:R-:W-:Y:S02]  /*2500*/  UIMAD.WIDE.U32 UR10, UR37, UR12, URZ ;  /* 0x0000000c250a72a5 */ /* 0x004fe4000f8e00ff */
[----:B------:R-:W-:Y:S02]  /*2510*/  UIMAD.WIDE.U32 UR8, UR27, UR15, URZ ;  /* 0x0000000f1b0872a5 */ /* 0x000fe4000f8e00ff */
[----:B---3--:R-:W-:Y:S02]  /*2520*/  UISETP.NE.AND UP2, UPT, UR16, 0x1, UPT ;  /* 0x000000011000788c */ /* 0x008fe4000bf45270 */
[----:B------:R-:W-:Y:S01]  /*2530*/  UISETP.NE.AND UP0, UPT, UR14, 0x1, UPT ;  /* 0x000000010e00788c */ /* 0x000fe2000bf05270 */
[----:B------:R-:W-:-:S02]  /*2540*/  UMOV UR10, UR11 ;  /* 0x0000000b000a7c82 */ /* 0x000fc40008000000 */
[----:B------:R-:W-:Y:S01]  /*2550*/  UMOV UR5, UR9 ;  /* 0x0000000900057c82 */ /* 0x000fe20008000000 */
[----:B------:R-:W-:Y:S02]  /*2560*/  USHF.R.U32.HI UR13, URZ, UR13, UR10 ;  /* 0x0000000dff0d7299 */ /* 0x000fe4000801160a */
[----:B----4-:R-:W-:Y:S02]  /*2570*/  USHF.R.U32.HI UR5, URZ, UR17, UR5 ;  /* 0x00000011ff057299 */ /* 0x010fe40008011605 */
[----:B------:R-:W-:Y:S02]  /*2580*/  USEL UR8, UR37, UR13, !UP2 ;  /* 0x0000000d25087287 */ /* 0x000fe4000d000000 */
[----:B------:R-:W-:-:S04]  /*2590*/  USEL UR5, UR27, UR5, !UP0 ;  /* 0x000000051b057287 */ /* 0x000fc8000c000000 */
[----:B------:R-:W-:Y:S02]  /*25a0*/  UIADD3 UR9, UPT, UPT, UR8, -UR5, URZ ;  /* 0x8000000508097290 */ /* 0x000fe4000fffe0ff */
[----:B------:R-:W-:Y:S02]  /*25b0*/  UIADD3 UR5, UPT, UPT, -UR8, UR5, URZ ;  /* 0x0000000508057290 */ /* 0x000fe4000fffe1ff */
[----:B------:R-:W-:Y:S02]  /*25c0*/  UIMAD UR27, UR9, UR14, UR27 ;  /* 0x0000000e091b72a4 */ /* 0x000fe4000f8e021b */
[----:B------:R-:W-:-:S12]  /*25d0*/  UIMAD UR37, UR5, UR16, UR37 ;  /* 0x00000010052572a4 */ /* 0x000fd8000f8e0225 */
.L_x_41:
[----:B------:R-:W-:Y:S01]  /*25e0*/  VIADD R11, R11, 0x1 ;  /* 0x000000010b0b7836 */ /* 0x000fe20000000000 */
[----:B------:R-:W-:Y:S01]  /*25f0*/  PLOP3.LUT P1, PT, PT, PT, PT, 0x80, 0x8 ;  /* 0x000000000008781c */ /* 0x000fe20003f2f070 */
[----:B------:R-:W-:Y:S02]  /*2600*/  UIADD3 UR45, UPT, UPT, UR37, UR57, URZ ;  /* 0x00000039252d7290 */ /* 0x000fe4000fffe0ff */
[----:B------:R-:W-:Y:S01]  /*2610*/  UIADD3 UR46, UPT, UPT, UR27, UR56, URZ ;  /* 0x000000381b2e7290 */ /* 0x000fe2000fffe0ff */
[----:B------:R-:W-:-:S04]  /*2620*/  ISETP.NE.AND P0, PT, R11, 0x2, PT ;  /* 0x000000020b00780c */ /* 0x000fc80003f05270 */
[----:B------:R-:W-:Y:S02]  /*2630*/  SEL R3, RZ, 0x1, P0 ;  /* 0x00000001ff037807 */ /* 0x000fe40000000000 */
[----:B------:R-:W-:Y:S02]  /*2640*/  SEL R11, R11, RZ, P0 ;  /* 0x000000ff0b0b7207 */ /* 0x000fe40000000000 */
[----:B------:R-:W-:Y:S01]  /*2650*/  LOP3.LUT R10, R10, R3, RZ, 0x3c, !PT ;  /* 0x000000030a0a7212 */ /* 0x000fe200078e3cff */
[----:B------:R-:W-:Y:S06]  /*2660*/  BRA.U UP1, `(.L_x_42) ;  /* 0xfffffff101447547 */ /* 0x000fec000b83ffff */
[----:B------:R-:W-:Y:S01]  /*2670*/  UIADD3 UR7, UPT, UPT, UR7, 0x28, URZ ;  /* 0x0000002807077890 */ /* 0x000fe2000fffe0ff */
[----:B------:R-:W-:-:S03]  /*2680*/  SHF.L.U32 R3, R12, 0x1f, RZ ;  /* 0x0000001f0c037819 */ /* 0x000fc600000006ff */
[----:B------:R-:W-:-:S09]  /*2690*/  ULEA UR4, UR6, UR7, 0x3 ;  /* 0x0000000706047291 */ /* 0x000fd2000f8e18ff */
[----:B------:R-:W2:Y:S02]  /*26a0*/  SYNCS.PHASECHK.TRANS64.TRYWAIT P0, [UR4], R3 ;  /* 0x00000003ff0075a7 */ /* 0x000ea40008001104 */
[----:B--2---:R-:W-:Y:S05]  /*26b0*/  @!P0 BRA `(.L_x_43) ;  /* 0x0000006400f88947 */ /* 0x004fea0003800000 */
.L_x_113:
[----:B------:R-:W-:-:S04]  /*26c0*/  UIADD3 UR4, UPT, UPT, UR6, 0x1, URZ ;  /* 0x0000000106047890 */ /* 0x000fc8000fffe0ff */
[----:B------:R-:W-:-:S04]  /*26d0*/  UISETP.NE.AND UP0, UPT, UR4, 0x5, UPT ;  /* 0x000000050400788c */ /* 0x000fc8000bf05270 */
[----:B------:R-:W-:Y:S02]  /*26e0*/  USEL UR6, URZ, 0x1, UP0 ;  /* 0x00000001ff067887 */ /* 0x000fe40008000000 */
[----:B------:R-:W-:-:S04]  /*26f0*/  USEL UR4, UR4, URZ, UP0 ;  /* 0x000000ff04047287 */ /* 0x000fc80008000000 */
[----:B------:R-:W-:Y:S01]  /*2700*/  ULEA UR5, UR4, UR7, 0x3 ;  /* 0x0000000704057291 */ /* 0x000fe2000f8e18ff */
[----:B------:R-:W-:-:S04]  /*2710*/  LOP3.LUT R2, R12, UR6, RZ, 0x3c, !PT ;  /* 0x000000060c027c12 */ /* 0x000fc8000f8e3cff */
[----:B-1----:R-:W-:-:S04]  /*2720*/  SHF.L.U32 R3, R2, 0x1f, RZ ;  /* 0x0000001f02037819 */ /* 0x002fc800000006ff */
[----:B------:R-:W1:Y:S02]  /*2730*/  SYNCS.PHASECHK.TRANS64.TRYWAIT P0, [UR5], R3 ;  /* 0x00000003ff0075a7 */ /* 0x000e640008001105 */
[----:B-1----:R-:W-:Y:S05]  /*2740*/  @!P0 BRA `(.L_x_44) ;  /* 0x0000006400ec8947 */ /* 0x002fea0003800000 */
.L_x_115:
        /* <DEDUP_REMOVED lines=9> */
.L_x_117:
        /* <DEDUP_REMOVED lines=9> */
.L_x_119:
[----:B------:R-:W-:-:S04]  /*2870*/  UIADD3 UR4, UPT, UPT, UR4, 0x1, URZ ;  /* 0x0000000104047890 */ /* 0x000fc8000fffe0ff */
[----:B------:R-:W-:-:S04]  /*2880*/  UISETP.NE.AND UP0, UPT, UR4, 0x5, UPT ;  /* 0x000000050400788c */ /* 0x000fc8000bf05270 */
[----:B------:R-:W-:Y:S02]  /*2890*/  USEL UR5, URZ, 0x1, UP0 ;  /* 0x00000001ff057887 */ /* 0x000fe40008000000 */
[----:B------:R-:W-:-:S04]  /*28a0*/  USEL UR4, UR4, URZ, UP0 ;  /* 0x000000ff04047287 */ /* 0x000fc80008000000 */
[----:B------:R-:W-:Y:S01]  /*28b0*/  ULEA UR4, UR4, UR7, 0x3 ;  /* 0x0000000704047291 */ /* 0x000fe2000f8e18ff */
[----:B-1----:R-:W-:-:S04]  /*28c0*/  LOP3.LUT R3, R2, UR5, RZ, 0x3c, !PT ;  /* 0x0000000502037c12 */ /* 0x002fc8000f8e3cff */
[----:B------:R-:W-:Y:S01]  /*28d0*/  SHF.L.U32 R3, R3, 0x1f, RZ ;  /* 0x0000001f03037819 */ /* 0x000fe200000006ff */
[----:B------:R-:W-:-:S07]  /*28e0*/  IMAD.U32 R0, RZ, RZ, UR4 ;  /* 0x00000004ff007e24 */ /* 0x000fce000f8e00ff */
.L_x_47:
[----:B-1----:R1:W2:Y:S02]  /*28f0*/  SYNCS.PHASECHK.TRANS64.TRYWAIT P0, [R0+URZ], R3 ;  /* 0x00000003000075a7 */ /* 0x0022a400080011ff */
[----:B--2---:R-:W-:Y:S05]  /*2900*/  @!P0 NANOSLEEP.SYNCS 0x989680 ;  /* 0x009896800000895d */ /* 0x004fea0003900000 */
[----:B------:R-:W2:Y:S02]  /*2910*/  @!P0 SYNCS.PHASECHK.TRANS64 P0, [R0+URZ], R3 ;  /* 0x00000003000085a7 */ /* 0x000ea400080010ff */
[----:B--2---:R-:W-:Y:S05]  /*2920*/  @P0 EXIT ;  /* 0x000000000000094d */ /* 0x004fea0003800000 */
[----:B------:R-:W-:Y:S05]  /*2930*/  BRA `(.L_x_47) ;  /* 0xfffffffc00ec7947 */ /* 0x000fea000383ffff */
.L_x_22:
[----:B------:R-:W-:-:S04]  /*2940*/  UISETP.NE.AND UP0, UPT, UR38, URZ, UPT ;  /* 0x000000ff2600728c */ /* 0x000fc8000bf05270 */
[----:B------:R-:W-:-:S09]  /*2950*/  UISETP.NE.OR UP0, UPT, UR20, 0x1, UP0 ;  /* 0x000000011400788c */ /* 0x000fd20008705670 */
[----:B------:R-:W-:Y:S05]  /*2960*/  BRA.U UP0, `(.L_x_48) ;  /* 0x0000000500487547 */ /* 0x000fea000b800000 */
[----:B------:R-:W-:Y:S01]  /*2970*/  ISETP.GE.U32.AND P2, PT, R0, 0x2, PT ;  /* 0x000000020000780c */ /* 0x000fe20003f46070 */
[----:B------:R-:W-:Y:S01]  /*2980*/  IMAD.MOV.U32 R12, RZ, RZ, 0x1 ;  /* 0x00000001ff0c7424 */ /* 0x000fe200078e00ff */
[----:B------:R-:W-:Y:S02]  /*2990*/  CS2R R10, SRZ ;  /* 0x00000000000a7805 */ /* 0x000fe4000001ff00 */
[----:B------:R-:W-:Y:S01]  /*29a0*/  CS2R R8, SRZ ;  /* 0x0000000000087805 */ /* 0x000fe2000001ff00 */
[----:B------:R-:W-:Y:S01]  /*29b0*/  UMOV UR6, 0x400 ;  /* 0x0000040000067882 */ /* 0x000fe20000000000 */
[----:B------:R-:W-:Y:S01]  /*29c0*/  UMOV UR5, URZ ;  /* 0x000000ff00057c82 */ /* 0x000fe20008000000 */
[----:B------:R-:W-:-:S12]  /*29d0*/  ULEA UR6, UR38, UR6, 0x18 ;  /* 0x0000000626067291 */ /* 0x000fd8000f8ec0ff */
.L_x_52:
[----:B------:R-:W-:Y:S02]  /*29e0*/  LEA R2, R8, UR6, 0x3 ;  /* 0x0000000608027c11 */ /* 0x000fe4000f8e18ff */
[----:B------:R-:W-:-:S03]  /*29f0*/  SHF.L.U32 R5, R9, 0x1f, RZ ;  /* 0x0000001f09057819 */ /* 0x000fc600000006ff */
[----:B------:R-:W-:Y:S01]  /*2a00*/  VIADD R4, R2, 0xe0 ;  /* 0x000000e002047836 */ /* 0x000fe20000000000 */
[----:B------:R-:W2:Y:S02]  /*2a10*/  SYNCS.PHASECHK.TRANS64.TRYWAIT P0, [R2+URZ+0xd0], R5 ;  /* 0x0000d005020075a7 */ /* 0x000ea400080011ff */
[----:B--2---:R-:W-:Y:S05]  /*2a20*/  @!P0 BRA `(.L_x_49) ;  /* 0x00000064007c8947 */ /* 0x004fea0003800000 */
.L_x_120:
[----:B------:R-:W-:Y:S01]  /*2a30*/  ULEA UR4, UR5, UR6, 0x3 ;  /* 0x0000000605047291 */ /* 0x000fe2000f8e18ff */
[----:B------:R-:W-:Y:S02]  /*2a40*/  PRMT R4, RZ, 0x654, R4 ;  /* 0x00000654ff047816 */ /* 0x000fe40000000004 */
[----:B--2---:R-:W-:Y:S01]  /*2a50*/  SHF.L.U32 R5, R12, 0x1f, RZ ;  /* 0x0000001f0c057819 */ /* 0x004fe200000006ff */
[----:B------:R-:W-:Y:S01]  /*2a60*/  UIADD3 UR7, UPT, UPT, UR4, 0x70, URZ ;  /* 0x0000007004077890 */ /* 0x000fe2000fffe0ff */
[----:B------:R2:W-:Y:S05]  /*2a70*/  SYNCS.ARRIVE.TRANS64.RED.A1T0 RZ, [R4+URZ], RZ ;  /* 0x000000ff04ff79a7 */ /* 0x0005ea00081004ff */
[----:B------:R-:W-:Y:S01]  /*2a80*/  IMAD.U32 R7, RZ, RZ, UR7 ;  /* 0x00000007ff077e24 */ /* 0x000fe2000f8e00ff */
[----:B------:R-:W3:Y:S04]  /*2a90*/  SYNCS.PHASECHK.TRANS64.TRYWAIT P0, [UR4+0x80], R5 ;  /* 0x00008005ff0075a7 */ /* 0x000ee80008001104 */
[----:B------:R-:W-:Y:S01]  /*2aa0*/  PRMT R6, R0, 0x654, R7 ;  /* 0x0000065400067816 */ /* 0x000fe20000000007 */
[----:B--2---:R-:W-:Y:S01]  /*2ab0*/  @!P2 IMAD.MOV.U32 R4, RZ, RZ, 0x10 ;  /* 0x00000010ff04a424 */ /* 0x004fe200078e00ff */
[----:B---3--:R-:W-:Y:S06]  /*2ac0*/  @!P0 BRA `(.L_x_50) ;  /* 0x0000006400688947 */ /* 0x008fec0003800000 */
.L_x_122:
[----:B------:R-:W-:Y:S01]  /*2ad0*/  ULEA UR8, UR5, UR6, 0x4 ;  /* 0x0000000605087291 */ /* 0x000fe2000f8e20ff */
[----:B------:R-:W-:Y:S01]  /*2ae0*/  SEL R3, R6, R3, !P2 ;  /* 0x0000000306037207 */ /* 0x000fe20005000000 */
[----:B------:R-:W-:Y:S01]  /*2af0*/  UIADD3 UR9, UPT, UPT, UR4, 0x70, URZ ;  /* 0x0000007004097890 */ /* 0x000fe2000fffe0ff */
[----:B--2---:R-:W-:Y:S01]  /*2b00*/  LEA R2, R11, UR6, 0x3 ;  /* 0x000000060b027c11 */ /* 0x004fe2000f8e18ff */
[----:B------:R-:W-:Y:S01]  /*2b10*/  UIADD3 UR8, UPT, UPT, UR8, 0x100, URZ ;  /* 0x0000010008087890 */ /* 0x000fe2000fffe0ff */
[----:B------:R-:W-:Y:S01]  /*2b20*/  SHF.L.U32 R5, R10, 0x1f, RZ ;  /* 0x0000001f0a057819 */ /* 0x000fe200000006ff */
[----:B------:R2:W-:Y:S01]  /*2b30*/  @!P2 SYNCS.ARRIVE.TRANS64.RED RZ, [R3+URZ], R4 ;  /* 0x0000000403ffa9a7 */ /* 0x0005e200080004ff */
[----:B------:R-:W-:Y:S01]  /*2b40*/  UIADD3 UR4, UPT, UPT, UR5, 0x1, URZ ;  /* 0x0000000105047890 */ /* 0x000fe2000fffe0ff */
[----:B------:R-:W-:-:S03]  /*2b50*/  VIADD R8, R8, 0x1 ;  /* 0x0000000108087836 */ /* 0x000fc60000000000 */
[----:B------:R-:W-:Y:S02]  /*2b60*/  UISETP.NE.AND UP0, UPT, UR4, 0x2, UPT ;  /* 0x000000020400788c */ /* 0x000fe4000bf05270 */
[----:B------:R-:W-:Y:S06]  /*2b70*/  UGETNEXTWORKID.BROADCAST [UR8], [UR9] ;  /* 0x00000000080073ca */ /* 0x000fec0008000100 */
[----:B------:R-:W-:Y:S01]  /*2b80*/  USEL UR7, URZ, 0x1, UP0 ;  /* 0x00000001ff077887 */ /* 0x000fe20008000000 */
[----:B------:R-:W-:Y:S01]  /*2b90*/  ISETP.NE.AND P0, PT, R8, 0x2, PT ;  /* 0x000000020800780c */ /* 0x000fe20003f05270 */
[----:B------:R-:W-:Y:S01]  /*2ba0*/  USEL UR5, UR4, URZ, UP0 ;  /* 0x000000ff04057287 */ /* 0x000fe20008000000 */
[----:B------:R-:W3:Y:S03]  /*2bb0*/  SYNCS.PHASECHK.TRANS64.TRYWAIT P1, [R2+URZ+0x70], R5 ;  /* 0x00007005020075a7 */ /* 0x000ee600080211ff */
[----:B------:R-:W-:Y:S01]  /*2bc0*/  LOP3.LUT R12, R12, UR7, RZ, 0x3c, !PT ;  /* 0x000000070c0c7c12 */ /* 0x000fe2000f8e3cff */
[----:B--23--:R-:W-:Y:S07]  /*2bd0*/  @!P1 BRA `(.L_x_51) ;  /* 0x00000064003c9947 */ /* 0x00cfee0003800000 */
.L_x_123:
[C---:B------:R-:W-:Y:S01]  /*2be0*/  LEA R4, R11.reuse, UR6, 0x4 ;  /* 0x000000060b047c11 */ /* 0x040fe2000f8e20ff */
[----:B--2---:R-:W-:Y:S01]  /*2bf0*/  VIADD R2, R2, 0x80 ;  /* 0x0000008002027836 */ /* 0x004fe20000000000 */
[----:B------:R-:W-:Y:S01]  /*2c00*/  SEL R8, R8, RZ, P0 ;  /* 0x000000ff08087207 */ /* 0x000fe20000000000 */
[----:B------:R-:W-:-:S03]  /*2c10*/  VIADD R11, R11, 0x1 ;  /* 0x000000010b0b7836 */ /* 0x000fc60000000000 */
[----:B------:R-:W2:Y:S01]  /*2c20*/  LDS.128 R4, [R4+0x100] ;  /* 0x0001000004047984 */ /* 0x000ea20000000c00 */
[----:B------:R-:W-:Y:S02]  /*2c30*/  PRMT R2, RZ, 0x654, R2 ;  /* 0x00000654ff027816 */ /* 0x000fe40000000002 */
[C---:B------:R-:W-:Y:S01]  /*2c40*/  ISETP.NE.AND P1, PT, R11.reuse, 0x2, PT ;  /* 0x000000020b00780c */ /* 0x040fe20003f25270 */
[----:B------:R-:W-:Y:S01]  /*2c50*/  @!PT LDS RZ, [RZ] ;  /* 0x00000000fffff984 */ /* 0x000fe20000000800 */
[----:B------:R-:W-:Y:S01]  /*2c60*/  @!PT LDS RZ, [RZ] ;  /* 0x00000000fffff984 */ /* 0x000fe20000000800 */
[----:B------:R-:W-:Y:S01]  /*2c70*/  @!PT LDS RZ, [RZ] ;  /* 0x00000000fffff984 */ /* 0x000fe20000000800 */
[----:B------:R-:W-:Y:S01]  /*2c80*/  @!PT LDS RZ, [RZ] ;  /* 0x00000000fffff984 */ /* 0x000fe20000000800 */
[----:B------:R3:W-:Y:S06]  /*2c90*/  MEMBAR.ALL.CTA ;  /* 0x0000000000007992 */ /* 0x0007ec0000008000 */
[----:B---3--:R-:W3:Y:S01]  /*2ca0*/  FENCE.VIEW.ASYNC.S ;  /* 0x00000000000073c6 */ /* 0x008ee20000000000 */
[----:B------:R-:W-:Y:S01]  /*2cb0*/  SEL R11, R11, RZ, P1 ;  /* 0x000000ff0b0b7207 */ /* 0x000fe20000800000 */
[----:B---3--:R3:W-:Y:S01]  /*2cc0*/  SYNCS.ARRIVE.TRANS64.RED.A1T0 RZ, [R2+URZ], RZ ;  /* 0x000000ff02ff79a7 */ /* 0x0087e200081004ff */
[----:B--2---:R-:W-:-:S02]  /*2cd0*/  LOP3.LUT P3, RZ, R6, 0x1, RZ, 0xc0, !PT ;  /* 0x0000000106ff7812 */ /* 0x004fc4000786c0ff */
[----:B------:R-:W-:-:S04]  /*2ce0*/  SEL R5, RZ, 0x1, P1 ;  /* 0x00000001ff057807 */ /* 0x000fc80000800000 */
[----:B------:R-:W-:Y:S02]  /*2cf0*/  LOP3.LUT R10, R10, R5, RZ, 0x3c, !PT ;  /* 0x000000050a0a7212 */ /* 0x000fe400078e3cff */
[----:B---3--:R-:W-:-:S04]  /*2d00*/  SEL R2, RZ, 0x1, P0 ;  /* 0x00000001ff027807 */ /* 0x008fc80000000000 */
[----:B------:R-:W-:Y:S01]  /*2d10*/  LOP3.LUT R9, R9, R2, RZ, 0x3c, !PT ;  /* 0x0000000209097212 */ /* 0x000fe200078e3cff */
[----:B------:R-:W-:Y:S06]  /*2d20*/  @P3 BRA `(.L_x_52) ;  /* 0xfffffffc002c3947 */ /* 0x000fec000383ffff */
[----:B------:R-:W-:Y:S01]  /*2d30*/  ULEA UR4, UR5, UR6, 0x3 ;  /* 0x0000000605047291 */ /* 0x000fe2000f8e18ff */
[----:B------:R-:W-:-:S08]  /*2d40*/  SHF.L.U32 R3, R12, 0x1f, RZ ;  /* 0x0000001f0c037819 */ /* 0x000fd000000006ff */
[----:B------:R-:W2:Y:S02]  /*2d50*/  SYNCS.PHASECHK.TRANS64 P0, [UR4+0x80], R3 ;  /* 0x00008003ff0075a7 */ /* 0x000ea40008001004 */
[----:B--2---:R-:W-:Y:S05]  /*2d60*/  @P0 BRA `(.L_x_53) ;  /* 0x0000000000080947 */ /* 0x004fea0003800000 */
[----:B------:R-:W2:Y:S02]  /*2d70*/  SYNCS.PHASECHK.TRANS64.TRYWAIT P0, [UR4+0x80], R3 ;  /* 0x00008003ff0075a7 */ /* 0x000ea40008001104 */
[----:B--2---:R-:W-:Y:S05]  /*2d80*/  @!P0 BRA `(.L_x_54) ;  /* 0x0000006000e48947 */ /* 0x004fea0003800000 */
.L_x_53:
[----:B------:R-:W-:-:S04]  /*2d90*/  UIADD3 UR7, UPT, UPT, UR5, 0x1, URZ ;  /* 0x0000000105077890 */ /* 0x000fc8000fffe0ff */
[----:B------:R-:W-:-:S04]  /*2da0*/  UISETP.NE.AND UP0, UPT, UR7, 0x2, UPT ;  /* 0x000000020700788c */ /* 0x000fc8000bf05270 */
[----:B------:R-:W-:Y:S02]  /*2db0*/  USEL UR8, URZ, 0x1, UP0 ;  /* 0x00000001ff087887 */ /* 0x000fe40008000000 */
[----:B------:R-:W-:-:S04]  /*2dc0*/  USEL UR7, UR7, URZ, UP0 ;  /* 0x000000ff07077287 */ /* 0x000fc80008000000 */
[----:B------:R-:W-:Y:S01]  /*2dd0*/  ULEA UR7, UR7, UR6, 0x3 ;  /* 0x0000000607077291 */ /* 0x000fe2000f8e18ff */
[----:B--2---:R-:W-:-:S04]  /*2de0*/  LOP3.LUT R3, R12, UR8, RZ, 0x3c, !PT ;  /* 0x000000080c037c12 */ /* 0x004fc8000f8e3cff */
[----:B------:R-:W-:-:S04]  /*2df0*/  SHF.L.U32 R0, R3, 0x1f, RZ ;  /* 0x0000001f03007819 */ /* 0x000fc800000006ff */
[----:B------:R-:W2:Y:S02]  /*2e00*/  SYNCS.PHASECHK.TRANS64 P0, [UR7+0x80], R0 ;  /* 0x00008000ff0075a7 */ /* 0x000ea40008001007 */
[----:B-12---:R-:W-:Y:S05]  /*2e10*/  @P0 EXIT ;  /* 0x000000000000094d */ /* 0x006fea0003800000 */
[----:B------:R-:W-:Y:S02]  /*2e20*/  SHF.L.U32 R3, R3, 0x1f, RZ ;  /* 0x0000001f03037819 */ /* 0x000fe400000006ff */
[----:B------:R-:W-:-:S07]  /*2e30*/  MOV R0, UR7 ;  /* 0x0000000700007c02 */ /* 0x000fce0008000f00 */
.L_x_55:
[----:B-1----:R1:W2:Y:S02]  /*2e40*/  SYNCS.PHASECHK.TRANS64.TRYWAIT P0, [R0+URZ+0x80], R3 ;  /* 0x00008003000075a7 */ /* 0x0022a400080011ff */
[----:B--2---:R-:W-:Y:S05]  /*2e50*/  @!P0 NANOSLEEP.SYNCS 0x989680 ;  /* 0x009896800000895d */ /* 0x004fea0003900000 */
[----:B------:R-:W2:Y:S02]  /*2e60*/  @!P0 SYNCS.PHASECHK.TRANS64 P0, [R0+URZ+0x80], R3 ;  /* 0x00008003000085a7 */ /* 0x000ea400080010ff */
[----:B--2---:R-:W-:Y:S05]  /*2e70*/  @P0 EXIT ;  /* 0x000000000000094d */ /* 0x004fea0003800000 */
[----:B------:R-:W-:Y:S05]  /*2e80*/  BRA `(.L_x_55) ;  /* 0xfffffffc00ec7947 */ /* 0x000fea000383ffff */
.L_x_48:
[----:B------:R-:W-:Y:S05]  /*2e90*/  BRA.U UP4, `(.L_x_56) ;  /* 0x0000000d04d07547 */ /* 0x000fea000b800000 */
[----:B------:R-:W-:Y:S01]  /*2ea0*/  UMOV UR4, 0x40 ;  /* 0x0000004000047882 */ /* 0x000fe20000000000 */
[----:B------:R-:W-:Y:S01]  /*2eb0*/  NOP ;  /* 0x0000000000007918 */ /* 0x000fe20000000000 */
[----:B------:R-:W-:Y:S01]  /*2ec0*/  ULEA UR5, UR38, UR4, 0x18 ;  /* 0x0000000426057291 */ /* 0x000fe2000f8ec0ff */
[----:B------:R-:W-:Y:S02]  /*2ed0*/  UMOV UR6, 0x400 ;  /* 0x0000040000067882 */ /* 0x000fe40000000000 */
[----:B------:R-:W-:-:S06]  /*2ee0*/  ULEA UR6, UR38, UR6, 0x18 ;  /* 0x0000000626067291 */ /* 0x000fcc000f8ec0ff */
[----:B------:R-:W2:Y:S02]  /*2ef0*/  LDS.U8 R0, [UR5+0x1c] ;  /* 0x00001c05ff007984 */ /* 0x000ea40008000000 */
[----:B--2---:R-:W-:-:S13]  /*2f00*/  ISETP.NE.AND P0, PT, R0, RZ, PT ;  /* 0x000000ff0000720c */ /* 0x004fda0003f05270 */
[----:B------:R-:W-:Y:S05]  /*2f10*/  @P0 BRA `(.L_x_57) ;  /* 0x0000000000580947 */ /* 0x000fea0003800000 */
[----:B------:R-:W-:-:S13]  /*2f20*/  ELECT P0, URZ, PT ;  /* 0x0000000000ff782f */ /* 0x000fda0003800000 */
[----:B------:R-:W-:Y:S05]  /*2f30*/  @!P0 BRA `(.L_x_58) ;  /* 0x0000000000608947 */ /* 0x000fea0003800000 */
[----:B------:R-:W-:Y:S01]  /*2f40*/  UMOV UR4, 0x10 ;  /* 0x0000001000047882 */ /* 0x000fe20000000000 */
[----:B------:R-:W-:Y:S01]  /*2f50*/  HFMA2 R0, -RZ, RZ, 0, 5.9604644775390625e-08 ;  /* 0x00000001ff007431 */ /* 0x000fe200000001ff */
[----:B------:R-:W-:-:S03]  /*2f60*/  MOV R2, 0xffff ;  /* 0x0000ffff00027802 */ /* 0x000fc60000000f00 */
[----:B------:R-:W-:Y:S04]  /*2f70*/  DEPBAR.LE SB2, 0x36 ;  /* 0x0000ad800000791a */ /* 0x000fe80000000000 */
[----:B------:R-:W2:Y:S02]  /*2f80*/  UTCATOMSWS.FIND_AND_SET.ALIGN UP0, UR4, UR4 ;  /* 0x00000004000475e3 */ /* 0x000ea40008000800 */
[----:B--2---:R-:W-:Y:S01]  /*2f90*/  MOV R5, UR4 ;  /* 0x0000000400057c02 */ /* 0x004fe20008000f00 */
[----:B------:R-:W-:Y:S06]  /*2fa0*/  BRA.U UP0, `(.L_x_59) ;  /* 0x0000000100187547 */ /* 0x000fec000b800000 */
.L_x_60:
[----:B------:R-:W-:Y:S05]  /*2fb0*/  NANOSLEEP 0x64 ;  /* 0x000000640000795d */ /* 0x000fea0003800000 */
[----:B------:R-:W-:-:S05]  /*2fc0*/  UMOV UR4, 0x10 ;  /* 0x0000001000047882 */ /* 0x000fca0000000000 */
[----:B------:R-:W-:Y:S04]  /*2fd0*/  DEPBAR.LE SB2, 0x36 ;  /* 0x0000ad800000791a */ /* 0x000fe80000000000 */
[----:B------:R-:W2:Y:S02]  /*2fe0*/  UTCATOMSWS.FIND_AND_SET.ALIGN UP0, UR4, UR4 ;  /* 0x00000004000475e3 */ /* 0x000ea40008000800 */
[----:B--2---:R-:W-:Y:S01]  /*2ff0*/  MOV R5, UR4 ;  /* 0x0000000400057c02 */ /* 0x004fe20008000f00 */
[----:B------:R-:W-:Y:S05]  /*3000*/  BRA.U !UP0, `(.L_x_60) ;  /* 0xfffffffd08e87547 */ /* 0x000fea000b83ffff */
.L_x_59:
[-C--:B------:R-:W-:Y:S02]  /*3010*/  SHF.L.U32 R2, R2, R5.reuse, RZ ;  /* 0x0000000502027219 */ /* 0x080fe400000006ff */
[----:B------:R-:W-:Y:S01]  /*3020*/  SHF.L.U32 R0, R0, R5, RZ ;  /* 0x0000000500007219 */ /* 0x000fe200000006ff */
[----:B------:R-:W-:Y:S02]  /*3030*/  IMAD.SHL.U32 R5, R5, 0x20, RZ ;  /* 0x0000002005057824 */ /* 0x000fe400078e00ff */
[----:B------:R2:W-:Y:S04]  /*3040*/  ATOMS.OR RZ, [UR5+0x14], R2 ;  /* 0x00001402ffff798c */ /* 0x0005e8000b000005 */
[----:B------:R2:W-:Y:S04]  /*3050*/  ATOMS.OR RZ, [UR5+0x18], R0 ;  /* 0x00001800ffff798c */ /* 0x0005e8000b000005 */
[----:B------:R2:W-:Y:S01]  /*3060*/  STS [UR6+0x120], R5 ;  /* 0x00012005ff007988 */ /* 0x0005e20008000806 */
[----:B------:R-:W-:Y:S05]  /*3070*/  BRA `(.L_x_58) ;  /* 0x0000000000107947 */ /* 0x000fea0003800000 */
.L_x_57:
[----:B------:R-:W-:Y:S02]  /*3080*/  MOV R0, 0xffffffff ;  /* 0xffffffff00007802 */ /* 0x000fe40000000f00 */
[----:B------:R-:W-:-:S03]  /*3090*/  MOV R4, 0x30c0 ;  /* 0x000030c000047802 */ /* 0x000fc60000000f00 */
[----:B------:R2:W-:Y:S04]  /*30a0*/  STS [UR6+0x120], R0 ;  /* 0x00012000ff007988 */ /* 0x0005e80008000806 */
[----:B-12--5:R-:W-:Y:S05]  /*30b0*/  CALL.REL.NOINC `($__internal_1_$__cuda_sm10x_tcgen05_guardrail_trap_phase_invalid_during_alloc) ;  /* 0x0000006400687944 */ /* 0x026fea0003c00000 */
.L_x_58:
[----:B------:R-:W-:Y:S05]  /*30c0*/  WARPSYNC.ALL ;  /* 0x0000000000007948 */ /* 0x000fea0003800000 */
[----:B------:R-:W3:Y:S01]  /*30d0*/  S2UR UR4, SR_CgaCtaId ;  /* 0x00000000000479c3 */ /* 0x000ee20000008800 */
[----:B------:R-:W-:Y:S01]  /*30e0*/  UMOV UR27, 0x400 ;  /* 0x00000400001b7882 */ /* 0x000fe20000000000 */
[----:B------:R-:W-:-:S06]  /*30f0*/  NOP ;  /* 0x0000000000007918 */ /* 0x000fcc0000000000 */
[----:B------:R-:W-:Y:S06]  /*3100*/  BAR.ARV 0x6, 0xa0 ;  /* 0x0182800000007b1d */ /* 0x000fec0000002000 */
[----:B------:R-:W4:Y:S01]  /*3110*/  LDCU UR5, c[0x0][0x38c] ;  /* 0x00007180ff0577ac */ /* 0x000f220008000800 */
[----:B------:R-:W-:Y:S01]  /*3120*/  LOP3.LUT R3, R3, 0xffff, RZ, 0xc0, !PT ;  /* 0x0000ffff03037812 */ /* 0x000fe200078ec0ff */
[----:B------:R-:W-:Y:S01]  /*3130*/  IMAD.MOV.U32 R11, RZ, RZ, 0x1 ;  /* 0x00000001ff0b7424 */ /* 0x000fe200078e00ff */
[----:B------:R-:W-:Y:S01]  /*3140*/  CS2R R8, SRZ ;  /* 0x0000000000087805 */ /* 0x000fe2000001ff00 */
[----:B------:R-:W1:Y:S01]  /*3150*/  LDCU UR7, c[0x0][0x38c] ;  /* 0x00007180ff0777ac */ /* 0x000e620008000800 */
[----:B------:R-:W-:Y:S01]  /*3160*/  R2UR UR28, R3 ;  /* 0x00000000031c72ca */ /* 0x000fe200000e0000 */
[----:B------:R-:W-:Y:S01]  /*3170*/  IMAD.MOV.U32 R10, RZ, RZ, RZ ;  /* 0x000000ffff0a7224 */ /* 0x000fe200078e00ff */
[----:B------:R-:W-:Y:S01]  /*3180*/  UMOV UR30, URZ ;  /* 0x000000ff001e7c82 */ /* 0x000fe20008000000 */
[----:B------:R-:W-:Y:S01]  /*3190*/  UMOV UR23, URZ ;  /* 0x000000ff00177c82 */ /* 0x000fe20008000000 */
[----:B---3--:R-:W-:Y:S01]  /*31a0*/  ULEA UR27, UR4, UR27, 0x18 ;  /* 0x0000001b041b7291 */ /* 0x008fe2000f8ec0ff */
[----:B------:R-:W-:Y:S01]  /*31b0*/  UMOV UR38, 0x0 ;  /* 0x0000000000267882 */ /* 0x000fe20000000000 */
[----:B------:R-:W-:-:S02]  /*31c0*/  UMOV UR39, 0x43804a0 ;  /* 0x043804a000277882 */ /* 0x000fc40000000000 */
[----:B------:R-:W-:Y:S02]  /*31d0*/  UIADD3 UR4, UPT, UPT, UR27, 0x7300, URZ ;  /* 0x000073001b047890 */ /* 0x000fe4000fffe0ff */
[----:B------:R-:W-:Y:S02]  /*31e0*/  UIADD3 UR6, UPT, UPT, UR27, 0x11300, URZ ;  /* 0x000113001b067890 */ /* 0x000fe4000fffe0ff */
[----:B----4-:R-:W-:Y:S01]  /*31f0*/  UIADD3 UR5, UPT, UPT, UR5, 0x7f, URZ ;  /* 0x0000007f05057890 */ /* 0x010fe2000fffe0ff */
[----:B--2---:R-:W2:Y:S01]  /*3200*/  LDS R0, [UR27+0x120] ;  /* 0x0001201bff007984 */ /* 0x004ea20008000800 */
[----:B-1----:R-:W-:Y:S01]  /*3210*/  UMOV UR36, 0x0 ;  /* 0x0000000000247882 */ /* 0x002fe20000000000 */
[----:B------:R-:W-:Y:S01]  /*3220*/  UMOV UR37, 0x43804a0 ;  /* 0x043804a000257882 */ /* 0x000fe20000000000 */
[----:B------:R-:W-:Y:S02]  /*3230*/  USHF.R.S32.HI UR40, URZ, 0x1f, UR5 ;  /* 0x0000001fff287899 */ /* 0x000fe40008011405 */
[----:B------:R-:W-:-:S02]  /*3240*/  UISETP.GE.AND UP4, UPT, UR7, 0x1, UPT ;  /* 0x000000010700788c */ /* 0x000fc4000bf86270 */
[----:B------:R-:W-:Y:S02]  /*3250*/  ULEA.HI UR40, UR40, UR5, URZ, 0x7 ;  /* 0x0000000528287291 */ /* 0x000fe4000f8f38ff */
[----:B------:R-:W-:Y:S02]  /*3260*/  USHF.R.U32.HI UR5, URZ, 0x4, UR4 ;  /* 0x00000004ff057899 */ /* 0x000fe40008011604 */
[----:B------:R-:W-:Y:S02]  /*3270*/  USHF.R.S32.HI UR40, URZ, 0x7, UR40 ;  /* 0x00000007ff287899 */ /* 0x000fe40008011428 */
[----:B------:R-:W-:Y:S02]  /*3280*/  USHF.R.U32.HI UR4, URZ, 0x4, UR6 ;  /* 0x00000004ff047899 */ /* 0x000fe40008011606 */
[----:B------:R-:W-:Y:S02]  /*3290*/  UISETP.LT.AND UP0, UPT, UR40, 0x1, UPT ;  /* 0x000000012800788c */ /* 0x000fe4000bf01270 */
[----:B------:R-:W-:-:S02]  /*32a0*/  ULOP3.LUT UR5, UR5, 0x3fff, URZ, 0xc0, !UPT ;  /* 0x00003fff05057892 */ /* 0x000fc4000f8ec0ff */
[----:B------:R-:W-:Y:S02]  /*32b0*/  ULOP3.LUT UR4, UR4, 0x3fff, URZ, 0xc0, !UPT ;  /* 0x00003fff04047892 */ /* 0x000fe4000f8ec0ff */
[----:B------:R-:W-:Y:S02]  /*32c0*/  USEL UR41, UR40, 0x1, !UP0 ;  /* 0x0000000128297887 */ /* 0x000fe4000c000000 */
[----:B------:R-:W-:Y:S02]  /*32d0*/  ULOP3.LUT UR29, UR5, 0x10000, URZ, 0xfc, !UPT ;  /* 0x00010000051d7892 */ /* 0x000fe4000f8efcff */
[----:B------:R-:W-:Y:S02]  /*32e0*/  ULOP3.LUT UR4, UR4, 0x10000, URZ, 0xfc, !UPT ;  /* 0x0001000004047892 */ /* 0x000fe4000f8efcff */
[----:B------:R-:W-:Y:S01]  /*32f0*/  UIADD3 UR41, UPT, UPT, -UR41, URZ, URZ ;  /* 0x000000ff29297290 */ /* 0x000fe2000fffe1ff */
[----:B------:R-:W-:Y:S01]  /*3300*/  UMOV UR34, 0x0 ;  /* 0x0000000000227882 */ /* 0x000fe20000000000 */
[----:B------:R-:W-:Y:S01]  /*3310*/  UMOV UR35, 0x43804a0 ;  /* 0x043804a000237882 */ /* 0x000fe20000000000 */
[----:B------:R-:W-:Y:S01]  /*3320*/  UMOV UR32, 0x0 ;  /* 0x0000000000207882 */ /* 0x000fe20000000000 */
[----:B------:R-:W-:Y:S01]  /*3330*/  UMOV UR33, 0x43804a0 ;  /* 0x043804a000217882 */ /* 0x000fe20000000000 */
[----:B--2---:R-:W-:-:S15]  /*3340*/  R2UR UR42, R0 ;  /* 0x00000000002a72ca */ /* 0x004fde00000e0000 */
.L_x_67:
[----:B------:R-:W-:Y:S02]  /*3350*/  LEA R0, R10, UR27, 0x3 ;  /* 0x0000001b0a007c11 */ /* 0x000fe4000f8e18ff */
[----:B------:R-:W-:Y:S02]  /*3360*/  SHF.L.U32 R5, R9, 0x1f, RZ ;  /* 0x0000001f09057819 */ /* 0x000fe400000006ff */
[----:B------:R-:W-:Y:S01]  /*3370*/  PLOP3.LUT P0, PT, PT, PT, UP4, 0x80, 0x8 ;  /* 0x000000000008781c */ /* 0x000fe20003f0f048 */
[----:B------:R-:W-:Y:S01]  /*3380*/  VIADD R3, R0, 0x80 ;  /* 0x0000008000037836 */ /* 0x000fe20000000000 */
[----:B-1----:R-:W1:Y:S02]  /*3390*/  SYNCS.PHASECHK.TRANS64.TRYWAIT P1, [R0+URZ+0x70], R5 ;  /* 0x00007005000075a7 */ /* 0x002e6400080211ff */
[----:B-1-3--:R-:W-:Y:S09]  /*33a0*/  @!P1 BRA `(.L_x_61) ;  /* 0x0000005c00749947 */ /* 0x00aff20003800000 */
.L_x_125:
[----:B------:R-:W-:Y:S01]  /*33b0*/  LEA R4, R10, UR27, 0x4 ;  /* 0x0000001b0a047c11 */ /* 0x000fe2000f8e20ff */
[----:B------:R-:W-:Y:S01]  /*33c0*/  @UP4 ULEA UR5, UR23, UR27, 0x3 ;  /* 0x0000001b17054291 */ /* 0x000fe2000f8e18ff */
[----:B------:R-:W-:Y:S01]  /*33d0*/  PLOP3.LUT P2, PT, PT, PT, PT, 0x80, 0x8 ;  /* 0x000000000008781c */ /* 0x000fe20003f4f070 */
[----:B------:R-:W-:Y:S01]  /*33e0*/  ULEA UR31, UR30, UR27, 0x3 ;  /* 0x0000001b1e1f7291 */ /* 0x000fe2000f8e18ff */
[----:B------:R-:W-:Y:S02]  /*33f0*/  PRMT R3, RZ, 0x654, R3 ;  /* 0x00000654ff037816 */ /* 0x000fe40000000003 */
[----:B-1----:R-:W1:Y:S01]  /*3400*/  LDS.128 R4, [R4+0x100] ;  /* 0x0001000004047984 */ /* 0x002e620000000c00 */
[----:B------:R-:W-:Y:S02]  /*3410*/  @P0 SHF.L.U32 R2, R8, 0x1f, RZ ;  /* 0x0000001f08020819 */ /* 0x000fe400000006ff */
[----:B------:R-:W-:Y:S01]  /*3420*/  SHF.L.U32 R0, R11, 0x1f, RZ ;  /* 0x0000001f0b007819 */ /* 0x000fe200000006ff */
[----:B------:R-:W-:Y:S01]  /*3430*/  @!PT LDS RZ, [RZ] ;  /* 0x00000000fffff984 */ /* 0x000fe20000000800 */
[----:B------:R-:W-:Y:S01]  /*3440*/  @!PT LDS RZ, [RZ] ;  /* 0x00000000fffff984 */ /* 0x000fe20000000800 */
[----:B------:R-:W-:Y:S01]  /*3450*/  @!PT LDS RZ, [RZ] ;  /* 0x00000000fffff984 */ /* 0x000fe20000000800 */
[----:B------:R-:W-:Y:S01]  /*3460*/  @!PT LDS RZ, [RZ] ;  /* 0x00000000fffff984 */ /* 0x000fe20000000800 */
[----:B------:R2:W-:Y:S06]  /*3470*/  MEMBAR.ALL.CTA ;  /* 0x0000000000007992 */ /* 0x0005ec0000008000 */
[----:B--2---:R-:W2:Y:S02]  /*3480*/  FENCE.VIEW.ASYNC.S ;  /* 0x00000000000073c6 */ /* 0x004ea40000000000 */
[----:B--2---:R2:W-:Y:S01]  /*3490*/  SYNCS.ARRIVE.TRANS64.RED.A1T0 RZ, [R3+URZ], RZ ;  /* 0x000000ff03ff79a7 */ /* 0x0045e200081004ff */
[----:B------:R2:W3:Y:S01]  /*34a0*/  @P0 SYNCS.PHASECHK.TRANS64.TRYWAIT P2, [UR5], R2 ;  /* 0x00000002ff0005a7 */ /* 0x0004e20008041105 */
[----:B------:R-:W-:Y:S01]  /*34b0*/  ULEA.HI UR5, UR30, UR30, URZ, 0x1 ;  /* 0x0000001e1e057291 */ /* 0x000fe2000f8f08ff */
[----:B-1----:R-:W-:-:S03]  /*34c0*/  LOP3.LUT P1, RZ, R6, 0x1, RZ, 0xc0, !PT ;  /* 0x0000000106ff7812 */ /* 0x002fc6000782c0ff */
[----:B------:R-:W-:Y:S02]  /*34d0*/  ULOP3.LUT UR6, UR5, 0xffe, URZ, 0xc0, !UPT ;  /* 0x00000ffe05067892 */ /* 0x000fe4000f8ec0ff */
[----:B------:R-:W-:Y:S02]  /*34e0*/  USHF.R.U32.HI UR22, URZ, 0x1, UR5 ;  /* 0x00000001ff167899 */ /* 0x000fe40008011605 */
[----:B------:R-:W-:Y:S02]  /*34f0*/  UIADD3 UR5, UPT, UPT, -UR6, UR30, URZ ;  /* 0x0000001e06057290 */ /* 0x000fe4000fffe1ff */
[----:B------:R-:W-:-:S04]  /*3500*/  UIMAD UR22, UR22, 0xe0, UR42 ;  /* 0x000000e0161678a4 */ /* 0x000fc8000f8e022a */
[----:B------:R-:W-:Y:S01]  /*3510*/  ULEA UR22, UR5, UR22, 0x14 ;  /* 0x0000001605167291 */ /* 0x000fe2000f8ea0ff */
[----:B------:R-:W1:Y:S02]  /*3520*/  SYNCS.PHASECHK.TRANS64.TRYWAIT P0, [UR31+0xb0], R0 ;  /* 0x0000b000ff0075a7 */ /* 0x000e64000800111f */
[----:B-123--:R-:W-:Y:S09]  /*3530*/  @!P0 BRA `(.L_x_62) ;  /* 0x0000005c00248947 */ /* 0x00eff20003800000 */
.L_x_127:
[----:B------:R-:W-:Y:S01]  /*3540*/  IADD3 R10, PT, PT, R10, 0x1, RZ ;  /* 0x000000010a0a7810 */ /* 0x000fe20007ffe0ff */
[----:B------:R-:W-:Y:S06]  /*3550*/  BRA.U !UP4, `(.L_x_63) ;  /* 0x000000010cc07547 */ /* 0x000fec000b800000 */
[----:B------:R-:W-:Y:S01]  /*3560*/  UPLOP3.LUT UP2, UPT, UPT, UPT, UPT, 0x40, 0x4 ;  /* 0x000000000004789c */ /* 0x000fe20003f4e870 */
[----:B------:R-:W-:Y:S01]  /*3570*/  UMOV UR25, UR41 ;  /* 0x0000002900197c82 */ /* 0x000fe20008000000 */
[----:B------:R-:W-:Y:S01]  /*3580*/  UMOV UR24, UR40 ;  /* 0x0000002800187c82 */ /* 0x000fe20008000000 */
[----:B------:R-:W-:-:S08]  /*3590*/  UMOV UR5, UR23 ;  /* 0x0000001700057c82 */ /* 0x000fd00008000000 */
.L_x_66:
[----:B------:R-:W-:Y:S02]  /*35a0*/  UIADD3 UR25, UPT, UPT, UR25, 0x1, URZ ;  /* 0x0000000119197890 */ /* 0x000fe4000fffe0ff */
[----:B--2---:R-:W-:Y:S02]  /*35b0*/  ULEA UR7, UR5, UR27, 0x3 ;  /* 0x0000001b05077291 */ /* 0x004fe4000f8e18ff */
[----:B------:R-:W-:Y:S01]  /*35c0*/  UISETP.NE.AND UP3, UPT, UR25, URZ, UPT ;  /* 0x000000ff1900728c */ /* 0x000fe2000bf65270 */
[----:B---3--:R-:W-:Y:S10]  /*35d0*/  @P2 BRA `(.L_x_64) ;  /* 0x00000000000c2947 */ /* 0x008ff40003800000 */
[----:B-1----:R-:W-:Y:S04]  /*35e0*/  SHF.L.U32 R3, R8, 0x1f, RZ ;  /* 0x0000001f08037819 */ /* 0x002fe800000006ff */
[----:B------:R-:W1:Y:S02]  /*35f0*/  SYNCS.PHASECHK.TRANS64.TRYWAIT P0, [UR7], R3 ;  /* 0x00000003ff0075a7 */ /* 0x000e640008001107 */
[----:B-1----:R-:W-:Y:S05]  /*3600*/  @!P0 BRA `(.L_x_65) ;  /* 0x0000005c00088947 */ /* 0x002fea0003800000 */
.L_x_64:
[----:B------:R-:W-:Y:S01]  /*3610*/  UISETP.NE.AND UP0, UPT, UR24, 0x1, UPT ;  /* 0x000000011800788c */ /* 0x000fe2000bf05270 */
[----:B------:R-:W-:Y:S01]  /*3620*/  PLOP3.LUT P2, PT, PT, PT, PT, 0x80, 0x8 ;  /* 0x000000000008781c */ /* 0x000fe20003f4f070 */
[----:B------:R-:W-:Y:S02]  /*3630*/  UIADD3 UR6, UPT, UPT, UR5, 0x1, URZ ;  /* 0x0000000105067890 */ /* 0x000fe4000fffe0ff */
[----:B------:R-:W-:Y:S02]  /*3640*/  UIADD3 UR26, UPT, UPT, UR7, 0x28, URZ ;  /* 0x00000028071a7890 */ /* 0x000fe4000fffe0ff */
[----:B------:R-:W-:Y:S01]  /*3650*/  UISETP.NE.AND UP1, UPT, UR6, 0x5, UPT ;  /* 0x000000050600788c */ /* 0x000fe2000bf25270 */
[----:B------:R-:W-:Y:S01]  /*3660*/  PLOP3.LUT P0, PT, PT, PT, UP0, 0x80, 0x8 ;  /* 0x000000000008781c */ /* 0x000fe20003f0f008 */
[----:B------:R-:W-:Y:S02]  /*3670*/  UIADD3 UR24, UPT, UPT, UR24, -0x1, URZ ;  /* 0xffffffff18187890 */ /* 0x000fe4000fffe0ff */
[----:B------:R-:W-:Y:S02]  /*3680*/  USEL UR8, URZ, 0x1, UP1 ;  /* 0x00000001ff087887 */ /* 0x000fe40008800000 */
[----:B------:R-:W-:Y:S01]  /*3690*/  USEL UR23, UR6, URZ, UP1 ;  /* 0x000000ff06177287 */ /* 0x000fe20008800000 */
[----:B------:R-:W-:Y:S01]  /*36a0*/  UMOV UR7, 0x40004040 ;  /* 0x4000404000077882 */ /* 0x000fe20000000000 */
[----:B------:R-:W-:Y:S02]  /*36b0*/  UMOV UR9, 0x40004040 ;  /* 0x4000404000097882 */ /* 0x000fe40000000000 */
[----:B------:R-:W-:Y:S01]  /*36c0*/  @UP0 ULEA UR6, UR23, UR27, 0x3 ;  /* 0x0000001b17060291 */ /* 0x000fe2000f8e18ff */
[----:B------:R-:W-:Y:S01]  /*36d0*/  LOP3.LUT R8, R8, UR8, RZ, 0x3c, !PT ;  /* 0x0000000808087c12 */ /* 0x000fe2000f8e3cff */
[----:B------:R-:W-:Y:S01]  /*36e0*/  ULEA UR8, UR5, UR29, 0x9 ;  /* 0x0000001d05087291 */ /* 0x000fe2000f8e48ff */
[----:B------:R-:W-:Y:S02]  /*36f0*/  UMOV UR21, 0x40004040 ;  /* 0x4000404000157882 */ /* 0x000fe40000000000 */
[----:B-1----:R-:W-:Y:S01]  /*3700*/  @P0 SHF.L.U32 R0, R8, 0x1f, RZ ;  /* 0x0000001f08000819 */ /* 0x002fe200000006ff */
[----:B------:R-:W-:Y:S02]  /*3710*/  UIADD3 UR18, UPT, UPT, UR8, 0x2, URZ ;  /* 0x0000000208127890 */ /* 0x000fe4000fffe0ff */
[----:B------:R-:W-:Y:S01]  /*3720*/  UIADD3 UR14, UPT, UPT, UR8, 0x4, URZ ;  /* 0x00000004080e7890 */ /* 0x000fe2000fffe0ff */
[----:B------:R2:W3:Y:S01]  /*3730*/  @P0 SYNCS.PHASECHK.TRANS64.TRYWAIT P2, [UR6], R0 ;  /* 0x00000000ff0005a7 */ /* 0x0004e20008041106 */
[----:B------:R-:W-:Y:S02]  /*3740*/  UIMAD UR6, UR5, 0x700, UR4 ;  /* 0x00000700050678a4 */ /* 0x000fe4000f8e0204 */
[----:B------:R-:W-:Y:S02]  /*3750*/  UIADD3 UR10, UPT, UPT, UR8, 0x6, URZ ;  /* 0x00000006080a7890 */ /* 0x000fe4000fffe0ff */
[----:B------:R-:W-:Y:S02]  /*3760*/  UIADD3 UR20, UPT, UPT, UR6, 0x2, URZ ;  /* 0x0000000206147890 */ /* 0x000fe4000fffe0ff */
[----:B------:R-:W-:Y:S02]  /*3770*/  UIADD3 UR16, UPT, UPT, UR6, 0x4, URZ ;  /* 0x0000000406107890 */ /* 0x000fe4000fffe0ff */
[----:B------:R-:W-:Y:S01]  /*3780*/  UIADD3 UR12, UPT, UPT, UR6, 0x6, URZ ;  /* 0x00000006060c7890 */ /* 0x000fe2000fffe0ff */
[----:B------:R2:W-:Y:S01]  /*3790*/  UTCIMMA gdesc[UR8], gdesc[UR6], tmem[UR22], tmem[UR38], idesc[UR39], UP2 ;  /* 0x00ff2606080075ea */ /* 0x0005e20009000116 */
[----:B------:R-:W-:Y:S01]  /*37a0*/  UPLOP3.LUT UP2, UPT, UPT, UPT, UPT, 0x80, 0x8 ;  /* 0x000000000008789c */ /* 0x000fe20003f4f070 */
[----:B------:R-:W-:Y:S01]  /*37b0*/  UMOV UR19, 0x40004040 ;  /* 0x4000404000137882 */ /* 0x000fe20000000000 */
[----:B------:R-:W-:Y:S01]  /*37c0*/  UMOV UR17, 0x40004040 ;  /* 0x4000404000117882 */ /* 0x000fe20000000000 */
[----:B------:R2:W-:Y:S01]  /*37d0*/  UTCIMMA gdesc[UR18], gdesc[UR20], tmem[UR22], tmem[UR36], idesc[UR37], UPT ;  /* 0x00ff2414120075ea */ /* 0x0005e2000b800116 */
[----:B------:R-:W-:Y:S01]  /*37e0*/  UMOV UR15, 0x40004040 ;  /* 0x40004040000f7882 */ /* 0x000fe20000000000 */
[----:B------:R-:W-:Y:S01]  /*37f0*/  UMOV UR13, 0x40004040 ;  /* 0x40004040000d7882 */ /* 0x000fe20000000000 */
[----:B------:R-:W-:Y:S01]  /*3800*/  UMOV UR11, 0x40004040 ;  /* 0x40004040000b7882 */ /* 0x000fe20000000000 */
[----:B------:R2:W-:Y:S01]  /*3810*/  UTCIMMA gdesc[UR14], gdesc[UR16], tmem[UR22], tmem[UR34], idesc[UR35], UPT ;  /* 0x00ff22100e0075ea */ /* 0x0005e2000b800116 */
[----:B------:R2:W-:Y:S01]  /*3820*/  UTCIMMA gdesc[UR10], gdesc[UR12], tmem[UR22], tmem[UR32], idesc[UR33], UPT ;  /* 0x00ff200c0a0075ea */ /* 0x0005e2000b800116 */
[----:B------:R2:W-:Y:S01]  /*3830*/  UTCBAR.MULTICAST [UR26], URZ, UR28 ;  /* 0x000000ff1a0073e9 */ /* 0x0005e2000800081c */
[----:B------:R-:W-:Y:S01]  /*3840*/  UMOV UR5, UR23 ;  /* 0x0000001700057c82 */ /* 0x000fe20008000000 */
[----:B------:R-:W-:Y:S05]  /*3850*/  BRA.U UP3, `(.L_x_66) ;  /* 0xfffffffd03507547 */ /* 0x000fea000b83ffff */
.L_x_63:
[----:B------:R-:W-:Y:S01]  /*3860*/  UIADD3 UR5, UPT, UPT, UR30, 0x1, URZ ;  /* 0x000000011e057890 */ /* 0x000fe2000fffe0ff */
[C---:B------:R-:W-:Y:S01]  /*3870*/  ISETP.NE.AND P0, PT, R10.reuse, 0x2, PT ;  /* 0x000000020a00780c */ /* 0x040fe20003f05270 */
[----:B--2---:R-:W-:Y:S02]  /*3880*/  UIADD3 UR6, UPT, UPT, UR31, 0x90, URZ ;  /* 0x000000901f067890 */ /* 0x004fe4000fffe0ff */
[----:B------:R-:W-:Y:S01]  /*3890*/  UISETP.NE.AND UP0, UPT, UR5, 0x4, UPT ;  /* 0x000000040500788c */ /* 0x000fe2000bf05270 */
[----:B-1----:R-:W-:Y:S02]  /*38a0*/  SEL R0, RZ, 0x1, P0 ;  /* 0x00000001ff007807 */ /* 0x002fe40000000000 */
[----:B------:R-:W-:Y:S01]  /*38b0*/  SEL R10, R10, RZ, P0 ;  /* 0x000000ff0a0a7207 */ /* 0x000fe20000000000 */
[----:B------:R-:W-:Y:S01]  /*38c0*/  USEL UR7, URZ, 0x1, UP0 ;  /* 0x00000001ff077887 */ /* 0x000fe20008000000 */
[----:B------:R-:W-:Y:S01]  /*38d0*/  LOP3.LUT R9, R9, R0, RZ, 0x3c, !PT ;  /* 0x0000000009097212 */ /* 0x000fe200078e3cff */
[----:B------:R-:W-:Y:S01]  /*38e0*/  USEL UR30, UR5, URZ, UP0 ;  /* 0x000000ff051e7287 */ /* 0x000fe20008000000 */
[----:B------:R1:W-:Y:S03]  /*38f0*/  UTCBAR [UR6], URZ ;  /* 0x000000ff060073e9 */ /* 0x0003e600080000ff */
[----:B------:R-:W-:Y:S01]  /*3900*/  LOP3.LUT R11, R11, UR7, RZ, 0x3c, !PT ;  /* 0x000000070b0b7c12 */ /* 0x000fe2000f8e3cff */
[----:B------:R-:W-:Y:S07]  /*3910*/  @P1 BRA `(.L_x_67) ;  /* 0xfffffff8008c1947 */ /* 0x000fee000383ffff */
[----:B------:R-:W2:Y:S01]  /*3920*/  S2UR UR8, SR_CgaCtaId ;  /* 0x00000000000879c3 */ /* 0x000ea20000008800 */
[----:B------:R-:W-:Y:S01]  /*3930*/  ELECT P0, URZ, PT ;  /* 0x0000000000ff782f */ /* 0x000fe20003800000 */
[----:B------:R-:W-:Y:S01]  /*3940*/  IMAD.MOV.U32 R0, RZ, RZ, 0x1 ;  /* 0x00000001ff007424 */ /* 0x000fe200078e00ff */
[----:B------:R-:W-:Y:S01]  /*3950*/  UIADD3 UR27, UPT, UPT, UR27, 0xb0, URZ ;  /* 0x000000b01b1b7890 */ /* 0x000fe2000fffe0ff */
[----:B------:R-:W-:Y:S01]  /*3960*/  SHF.L.U32 R3, R11, 0x1f, RZ ;  /* 0x0000001f0b037819 */ /* 0x000fe200000006ff */
[----:B------:R-:W-:-:S03]  /*3970*/  UMOV UR4, 0x40 ;  /* 0x0000004000047882 */ /* 0x000fc60000000000 */
[----:B------:R-:W-:Y:S01]  /*3980*/  UVIRTCOUNT.DEALLOC.SMPOOL 0x80 ;  /* 0x000000800000784c */ /* 0x000fe20000000000 */
[----:B--2---:R-:W-:Y:S02]  /*3990*/  ULEA UR8, UR8, UR4, 0x18 ;  /* 0x0000000408087291 */ /* 0x004fe4000f8ec0ff */
[----:B------:R-:W-:-:S07]  /*39a0*/  ULEA UR4, UR30, UR27, 0x3 ;  /* 0x0000001b1e047291 */ /* 0x000fce000f8e18ff */
[----:B------:R2:W-:Y:S02]  /*39b0*/  @P0 STS.U8 [UR8+0x1c], R0 ;  /* 0x00001c00ff000988 */ /* 0x0005e40008000008 */
[----:B------:R-:W4:Y:S02]  /*39c0*/  SYNCS.PHASECHK.TRANS64.TRYWAIT P0, [UR4], R3 ;  /* 0x00000003ff0075a7 */ /* 0x000f240008001104 */
[----:B--2-4-:R-:W-:Y:S05]  /*39d0*/  @!P0 BRA `(.L_x_68) ;  /* 0x00000058002c8947 */ /* 0x014fea0003800000 */
.L_x_130:
[----:B------:R-:W-:-:S04]  /*39e0*/  UIADD3 UR4, UPT, UPT, UR30, 0x1, URZ ;  /* 0x000000011e047890 */ /* 0x000fc8000fffe0ff */
[----:B------:R-:W-:-:S04]  /*39f0*/  UISETP.NE.AND UP0, UPT, UR4, 0x4, UPT ;  /* 0x000000040400788c */ /* 0x000fc8000bf05270 */
[----:B-1----:R-:W-:Y:S02]  /*3a00*/  USEL UR6, URZ, 0x1, UP0 ;  /* 0x00000001ff067887 */ /* 0x002fe40008000000 */
[----:B------:R-:W-:-:S04]  /*3a10*/  USEL UR4, UR4, URZ, UP0 ;  /* 0x000000ff04047287 */ /* 0x000fc80008000000 */
[----:B------:R-:W-:Y:S01]  /*3a20*/  ULEA UR5, UR4, UR27, 0x3 ;  /* 0x0000001b04057291 */ /* 0x000fe2000f8e18ff */
[----:B------:R-:W-:-:S04]  /*3a30*/  LOP3.LUT R2, R11, UR6, RZ, 0x3c, !PT ;  /* 0x000000060b027c12 */ /* 0x000fc8000f8e3cff */
[----:B--2---:R-:W-:-:S04]  /*3a40*/  SHF.L.U32 R3, R2, 0x1f, RZ ;  /* 0x0000001f02037819 */ /* 0x004fc800000006ff */
[----:B------:R-:W1:Y:S02]  /*3a50*/  SYNCS.PHASECHK.TRANS64.TRYWAIT P0, [UR5], R3 ;  /* 0x00000003ff0075a7 */ /* 0x000e640008001105 */
[----:B-1----:R-:W-:Y:S05]  /*3a60*/  @!P0 BRA `(.L_x_69) ;  /* 0x0000005800208947 */ /* 0x002fea0003800000 */
.L_x_132:
        /* <DEDUP_REMOVED lines=9> */
.L_x_134:
[----:B------:R-:W-:-:S04]  /*3b00*/  UIADD3 UR4, UPT, UPT, UR4, 0x1, URZ ;  /* 0x0000000104047890 */ /* 0x000fc8000fffe0ff */
[----:B------:R-:W-:-:S04]  /*3b10*/  UISETP.NE.AND UP0, UPT, UR4, 0x4, UPT ;  /* 0x000000040400788c */ /* 0x000fc8000bf05270 */
[----:B------:R-:W-:Y:S02]  /*3b20*/  USEL UR5, URZ, 0x1, UP0 ;  /* 0x00000001ff057887 */ /* 0x000fe40008000000 */
[----:B------:R-:W-:-:S04]  /*3b30*/  USEL UR4, UR4, URZ, UP0 ;  /* 0x000000ff04047287 */ /* 0x000fc80008000000 */
[----:B------:R-:W-:Y:S01]  /*3b40*/  ULEA UR4, UR4, UR27, 0x3 ;  /* 0x0000001b04047291 */ /* 0x000fe2000f8e18ff */
[----:B-1----:R-:W-:-:S04]  /*3b50*/  LOP3.LUT R3, R2, UR5, RZ, 0x3c, !PT ;  /* 0x0000000502037c12 */ /* 0x002fc8000f8e3cff */
[----:B------:R-:W-:-:S04]  /*3b60*/  SHF.L.U32 R3, R3, 0x1f, RZ ;  /* 0x0000001f03037819 */ /* 0x000fc800000006ff */
[----:B------:R-:W1:Y:S02]  /*3b70*/  SYNCS.PHASECHK.TRANS64.TRYWAIT P0, [UR4], R3 ;  /* 0x00000003ff0075a7 */ /* 0x000e640008001104 */
[----:B-1----:R-:W-:Y:S05]  /*3b80*/  @!P0 BRA `(.L_x_71) ;  /* 0x0000005800088947 */ /* 0x002fea0003800000 */
.L_x_136:
[----:B------:R-:W-:Y:S01]  /*3b90*/  NOP ;  /* 0x0000000000007918 */ /* 0x000fe20000000000 */
[----:B-1----:R-:W1:Y:S01]  /*3ba0*/  LDS R0, [UR8+0x14] ;  /* 0x00001408ff007984 */ /* 0x002e620008000800 */
[----:B------:R-:W-:Y:S01]  /*3bb0*/  ULOP3.LUT UR4, UR42, 0xffff, URZ, 0xc0, !UPT ;  /* 0x0000ffff2a047892 */ /* 0x000fe2000f8ec0ff */
[----:B------:R-:W-:Y:S01]  /*3bc0*/  UMOV UR5, 0xffff ;  /* 0x0000ffff00057882 */ /* 0x000fe20000000000 */
[----:B------:R-:W-:Y:S02]  /*3bd0*/  UMOV UR6, 0x1 ;  /* 0x0000000100067882 */ /* 0x000fe40000000000 */
[----:B------:R-:W-:-:S04]  /*3be0*/  USHF.R.U32.HI UR4, URZ, 0x5, UR4 ;  /* 0x00000005ff047899 */ /* 0x000fc80008011604 */
[----:B------:R-:W-:Y:S02]  /*3bf0*/  USHF.L.U32 UR5, UR5, UR4, URZ ;  /* 0x0000000405057299 */ /* 0x000fe400080006ff */
[----:B------:R-:W-:-:S04]  /*3c00*/  USHF.L.U32 UR4, UR6, UR4, URZ ;  /* 0x0000000406047299 */ /* 0x000fc800080006ff */
[----:B-1----:R-:W-:-:S04]  /*3c10*/  LOP3.LUT R0, R0, UR5, RZ, 0xc0, !PT ;  /* 0x0000000500007c12 */ /* 0x002fc8000f8ec0ff */
[----:B------:R-:W-:-:S13]  /*3c20*/  ISETP.NE.AND P0, PT, R0, UR5, PT ;  /* 0x0000000500007c0c */ /* 0x000fda000bf05270 */
[----:B------:R-:W-:Y:S05]  /*3c30*/  @P0 BRA `(.L_x_72) ;  /* 0x0000000000580947 */ /* 0x000fea0003800000 */
[----:B------:R-:W1:Y:S02]  /*3c40*/  LDS R0, [UR8+0x18] ;  /* 0x00001808ff007984 */ /* 0x000e640008000800 */
[----:B-1----:R-:W-:-:S04]  /*3c50*/  LOP3.LUT R0, R0, UR4, RZ, 0xc0, !PT ;  /* 0x0000000400007c12 */ /* 0x002fc8000f8ec0ff */
[----:B------:R-:W-:-:S13]  /*3c60*/  ISETP.NE.AND P0, PT, R0, UR4, PT ;  /* 0x0000000400007c0c */ /* 0x000fda000bf05270 */
[----:B------:R-:W-:Y:S05]  /*3c70*/  @P0 BRA `(.L_x_73) ;  /* 0x00000000003c0947 */ /* 0x000fea0003800000 */
[----:B------:R-:W1:Y:S01]  /*3c80*/  S2R R2, SR_LANEID ;  /* 0x0000000000027919 */ /* 0x000e620000000000 */
[----:B------:R-:W-:Y:S01]  /*3c90*/  ULOP3.LUT UR5, URZ, UR5, URZ, 0x33, !UPT ;  /* 0x00000005ff057292 */ /* 0x000fe2000f8e33ff */
[----:B------:R-:W-:Y:S01]  /*3ca0*/  LOP3.LUT R4, RZ, UR4, RZ, 0x33, !PT ;  /* 0x00000004ff047c12 */ /* 0x000fe2000f8e33ff */
[----:B------:R-:W-:Y:S02]  /*3cb0*/  VOTEU.ANY UR4, UPT, PT ;  /* 0x0000000000047886 */ /* 0x000fe400038e0100 */
[----:B------:R-:W-:Y:S01]  /*3cc0*/  UFLO.U32 UR4, UR4 ;  /* 0x00000004000472bd */ /* 0x000fe200080e0000 */
[----:B------:R-:W2:Y:S01]  /*3cd0*/  REDUX UR6, R4 ;  /* 0x00000000040673c4 */ /* 0x000ea20000000000 */
[----:B------:R-:W-:-:S06]  /*3ce0*/  IMAD.U32 R0, RZ, RZ, UR5 ;  /* 0x00000005ff007e24 */ /* 0x000fcc000f8e00ff */
[----:B------:R4:W-:Y:S01]  /*3cf0*/  UTCATOMSWS.AND URZ, UR5 ;  /* 0x0000000500ff79e3 */ /* 0x0009e20008000000 */
[----:B------:R-:W3:Y:S01]  /*3d00*/  REDUX UR7, R0 ;  /* 0x00000000000773c4 */ /* 0x000ee20000000000 */
[----:B-1----:R-:W-:Y:S01]  /*3d10*/  ISETP.EQ.U32.AND P0, PT, R2, UR4, PT ;  /* 0x0000000402007c0c */ /* 0x002fe2000bf02070 */
[----:B--2---:R-:W-:Y:S01]  /*3d20*/  IMAD.U32 R2, RZ, RZ, UR6 ;  /* 0x00000006ff027e24 */ /* 0x004fe2000f8e00ff */
[----:B---3--:R-:W-:-:S11]  /*3d30*/  MOV R3, UR7 ;  /* 0x0000000700037c02 */ /* 0x008fd60008000f00 */
[----:B------:R4:W-:Y:S04]  /*3d40*/  @P0 ATOMS.AND RZ, [UR8+0x14], R3 ;  /* 0x00001403ffff098c */ /* 0x0009e8000a800008 */
[----:B------:R4:W-:Y:S01]  /*3d50*/  @P0 ATOMS.AND RZ, [UR8+0x18], R2 ;  /* 0x00001802ffff098c */ /* 0x0009e2000a800008 */
[----:B------:R-:W-:Y:S05]  /*3d60*/  BRA `(.L_x_74) ;  /* 0x0000000000147947 */ /* 0x000fea0003800000 */
.L_x_73:
[----:B------:R-:W-:Y:S02]  /*3d70*/  MOV R2, 0x3d90 ;  /* 0x00003d9000027802 */ /* 0x000fe40000000f00 */
[----:B---3-5:R-:W-:Y:S05]  /*3d80*/  CALL.REL.NOINC `($__internal_0_$__cuda_sm10x_tcgen05_guardrail_trap_col_being_dealloced_not_returned_by_alloc) ;  /* 0x0000005800287944 */ /* 0x028fea0003c00000 */
[----:B------:R-:W-:Y:S05]  /*3d90*/  BRA `(.L_x_74) ;  /* 0x0000000000087947 */ /* 0x000fea0003800000 */
.L_x_72:
[----:B------:R-:W-:Y:S02]  /*3da0*/  MOV R2, 0x3dc0 ;  /* 0x00003dc000027802 */ /* 0x000fe40000000f00 */
[----:B---3-5:R-:W-:Y:S05]  /*3db0*/  CALL.REL.NOINC `($__internal_2_$__cuda_sm10x_tcgen05_guardrail_trap_unallocated_columns_being_dealloced) ;  /* 0x0000005800347944 */ /* 0x028fea0003c00000 */
.L_x_74:
[----:B------:R-:W-:Y:S01]  /*3dc0*/  NOP ;  /* 0x0000000000007918 */ /* 0x000fe20000000000 */
[----:B----4-:R-:W-:Y:S05]  /*3dd0*/  EXIT ;  /* 0x000000000000794d */ /* 0x010fea0003800000 */
.L_x_56:
[----:B------:R-:W-:-:S09]  /*3de0*/  UISETP.NE.OR UP0, UPT, UR20, 0x3, !UP3 ;  /* 0x000000031400788c */ /* 0x000fd2000df05670 */
[----:B------:R-:W-:Y:S05]  /*3df0*/  BRA.U UP0, `(.L_x_75) ;  /* 0x0000000d00b07547 */ /* 0x000fea000b800000 */
[----:B------:R-:W2:Y:S01]  /*3e00*/  LDCU.64 UR4, c[0x0][0x888] ;  /* 0x00011100ff0477ac */ /* 0x000ea20008000a00 */
[----:B------:R-:W3:Y:S01]  /*3e10*/  LDC.64 R12, c[0x0][0x348] ;  /* 0x0000d200ff0c7b82 */ /* 0x000ee20000000a00 */
[----:B------:R-:W-:Y:S02]  /*3e20*/  HFMA2 R9, -RZ, RZ, 0, 0 ;  /* 0x00000000ff097431 */ /* 0x000fe400000001ff */
[----:B------:R-:W-:Y:S01]  /*3e30*/  IMAD.MOV.U32 R11, RZ, RZ, 0x1 ;  /* 0x00000001ff0b7424 */ /* 0x000fe200078e00ff */
[----:B------:R-:W4:Y:S01]  /*3e40*/  LDCU UR39, c[0x0][0x370] ;  /* 0x00006e00ff2777ac */ /* 0x000f220008000800 */
[----:B------:R-:W-:Y:S01]  /*3e50*/  IMAD.MOV.U32 R10, RZ, RZ, RZ ;  /* 0x000000ffff0a7224 */ /* 0x000fe200078e00ff */
[----:B------:R-:W-:Y:S01]  /*3e60*/  MOV R8, 0x3800 ;  /* 0x0000380000087802 */ /* 0x000fe20000000f00 */
[----:B------:R-:W4:Y:S01]  /*3e70*/  LDCU.128 UR48, c[0x0][0xb10] ;  /* 0x00016200ff3077ac */ /* 0x000f220008000c00 */
[----:B------:R-:W1:Y:S01]  /*3e80*/  LDCU UR37, c[0x0][0x374] ;  /* 0x00006e80ff2577ac */ /* 0x000e620008000800 */
[----:B------:R-:W1:Y:S01]  /*3e90*/  LDCU.64 UR30, c[0x0][0x890] ;  /* 0x00011200ff1e77ac */ /* 0x000e620008000a00 */
[----:B--2---:R-:W-:Y:S01]  /*3ea0*/  UISETP.NE.U32.AND UP0, UPT, UR4, URZ, UPT ;  /* 0x000000ff0400728c */ /* 0x004fe2000bf05070 */
[----:B------:R-:W2:Y:S01]  /*3eb0*/  LDCU UR15, c[0x0][0xb0c] ;  /* 0x00016180ff0f77ac */ /* 0x000ea20008000800 */
[----:B------:R-:W3:Y:S01]  /*3ec0*/  LDCU UR44, c[0x0][0xb20] ;  /* 0x00016400ff2c77ac */ /* 0x000ee20008000800 */
[----:B------:R-:W3:Y:S01]  /*3ed0*/  LDCU UR4, c[0x0][0xb30] ;  /* 0x00016600ff0477ac */ /* 0x000ee20008000800 */
[----:B------:R-:W-:Y:S01]  /*3ee0*/  UMOV UR21, 0x400 ;  /* 0x0000040000157882 */ /* 0x000fe20000000000 */
[----:B----4-:R-:W-:-:S02]  /*3ef0*/  UIMAD.WIDE.U32 UR6, UR39, UR48, URZ ;  /* 0x00000030270672a5 */ /* 0x010fc4000f8e00ff */
[----:B-1----:R-:W-:Y:S02]  /*3f00*/  UIMAD.WIDE.U32 UR8, UR37, UR51, URZ ;  /* 0x00000033250872a5 */ /* 0x002fe4000f8e00ff */
[----:B------:R-:W-:Y:S02]  /*3f10*/  ULEA UR21, UR38, UR21, 0x18 ;  /* 0x0000001526157291 */ /* 0x000fe4000f8ec0ff */
[----:B------:R-:W-:Y:S02]  /*3f20*/  USEL UR43, URZ, 0x1, UP5 ;  /* 0x00000001ff2b7887 */ /* 0x000fe4000a800000 */
[----:B------:R-:W-:Y:S02]  /*3f30*/  UISETP.NE.AND.EX UP5, UPT, UR5, URZ, UPT, UP0 ;  /* 0x000000ff0500728c */ /* 0x000fe4000bfa5300 */
[----:B------:R-:W-:Y:S02]  /*3f40*/  UISETP.NE.U32.AND UP6, UPT, UR30, URZ, UPT ;  /* 0x000000ff1e00728c */ /* 0x000fe4000bfc5070 */
[----:B------:R-:W-:-:S02]  /*3f50*/  UIADD3 UR5, UPT, UPT, UR21, 0x50, URZ ;  /* 0x0000005015057890 */ /* 0x000fc4000fffe0ff */
[----:B------:R-:W-:Y:S01]  /*3f60*/  UISETP.NE.AND UP0, UPT, UR42, 0x1, UPT ;  /* 0x000000012a00788c */ /* 0x000fe2000bf05270 */
[----:B------:R-:W-:Y:S01]  /*3f70*/  UMOV UR41, UR7 ;  /* 0x0000000700297c82 */ /* 0x000fe20008000000 */
[----:B------:R-:W-:Y:S01]  /*3f80*/  UMOV UR40, UR9 ;  /* 0x0000000900287c82 */ /* 0x000fe20008000000 */
[----:B--2---:R-:W-:Y:S02]  /*3f90*/  UISETP.NE.AND UP0, UPT, UR15, 0x1, UPT ;  /* 0x000000010f00788c */ /* 0x004fe4000bf05270 */
[----:B------:R-:W-:Y:S02]  /*3fa0*/  UPLOP3.LUT UP1, UPT, UPT, UPT, UPT, 0x40, 0x4 ;  /* 0x000000000004789c */ /* 0x000fe40003f2e870 */
[----:B------:R-:W-:Y:S01]  /*3fb0*/  UISETP.GE.AND UP3, UPT, UR42, 0x1, UPT ;  /* 0x000000012a00788c */ /* 0x000fe2000bf66270 */
[----:B------:R-:W1:Y:S01]  /*3fc0*/  LDCU.64 UR22, c[0x0][0xb28] ;  /* 0x00016500ff1677ac */ /* 0x000e620008000a00 */
[----:B------:R-:W-:Y:S02]  /*3fd0*/  UISETP.NE.AND.EX UP6, UPT, UR31, URZ, UPT, UP6 ;  /* 0x000000ff1f00728c */ /* 0x000fe4000bfc5360 */
[----:B------:R-:W-:-:S02]  /*3fe0*/  UPRMT UR38, UR38, 0x654, UR5 ;  /* 0x0000065426267896 */ /* 0x000fc40008000005 */
[----:B------:R-:W-:Y:S02]  /*3ff0*/  USHF.R.U32.HI UR41, URZ, UR49, UR41 ;  /* 0x00000031ff297299 */ /* 0x000fe40008011629 */
[----:B---3--:R-:W-:Y:S02]  /*4000*/  USHF.R.U32.HI UR40, URZ, UR44, UR40 ;  /* 0x0000002cff287299 */ /* 0x008fe40008011628 */
[----:B------:R-:W-:Y:S02]  /*4010*/  UISETP.NE.AND UP0, UPT, UR50, 0x1, UPT ;  /* 0x000000013200788c */ /* 0x000fe4000bf05270 */
[----:B------:R-:W-:-:S11]  /*4020*/  UISETP.NE.AND UP4, UPT, UR4, 0x1, UPT ;  /* 0x000000010400788c */ /* 0x000fd6000bf85270 */
.L_x_83:
[C---:B------:R-:W-:Y:S02]  /*4030*/  LEA R3, R10.reuse, UR21, 0x3 ;  /* 0x000000150a037c11 */ /* 0x040fe4000f8e18ff */
[----:B------:R-:W-:Y:S02]  /*4040*/  SHF.L.U32 R0, R9, 0x1f, RZ ;  /* 0x0000001f09007819 */ /* 0x000fe400000006ff */
[----:B------:R-:W-:Y:S02]  /*4050*/  LEA R5, R10, UR21, 0x4 ;  /* 0x000000150a057c11 */ /* 0x000fe4000f8e20ff */
[----:B--2---:R-:W2:Y:S02]  /*4060*/  SYNCS.PHASECHK.TRANS64.TRYWAIT P0, [R3+URZ+0x70], R0 ;  /* 0x00007000030075a7 */ /* 0x004ea400080011ff */
[----:B--2---:R-:W-:Y:S05]  /*4070*/  @!P0 BRA `(.L_x_76) ;  /* 0x0000005000e48947 */ /* 0x004fea0003800000 */
.L_x_137:
[----:B------:R-:W3:Y:S01]  /*4080*/  LDS.128 R4, [R5+0x100] ;  /* 0x0001000005047984 */ /* 0x000ee20000000c00 */
[----:B------:R-:W-:Y:S01]  /*4090*/  UISETP.GE.AND UP0, UPT, UR42, 0x1, UPT ;  /* 0x000000012a00788c */ /* 0x000fe2000bf06270 */
[----:B------:R-:W-:Y:S01]  /*40a0*/  @!PT LDS RZ, [RZ] ;  /* 0x00000000fffff984 */ /* 0x000fe20000000800 */
[----:B------:R-:W-:Y:S01]  /*40b0*/  @!PT LDS RZ, [RZ] ;  /* 0x00000000fffff984 */ /* 0x000fe20000000800 */
[----:B------:R-:W-:Y:S01]  /*40c0*/  @!PT LDS RZ, [RZ] ;  /* 0x00000000fffff984 */ /* 0x000fe20000000800 */
[----:B------:R-:W-:Y:S01]  /*40d0*/  @!PT LDS RZ, [RZ] ;  /* 0x00000000fffff984 */ /* 0x000fe20000000800 */
[----:B------:R4:W-:Y:S06]  /*40e0*/  MEMBAR.ALL.CTA ;  /* 0x0000000000007992 */ /* 0x0009ec0000008000 */
[----:B----4-:R-:W4:Y:S01]  /*40f0*/  FENCE.VIEW.ASYNC.S ;  /* 0x00000000000073c6 */ /* 0x010f220000000000 */
[----:B---3--:R-:W-:Y:S11]  /*4100*/  LOP3.LUT P0, RZ, R6, 0x1, RZ, 0xc0, !PT ;  /* 0x0000000106ff7812 */ /* 0x008ff6000780c0ff */
[----:B------:R-:W-:Y:S02]  /*4110*/  @!UPT UIADD3 URZ, UPT, UPT, URZ, URZ, URZ ;  /* 0x000000fffffff290 */ /* 0x000fe4000fffe0ff */
[----:B----4-:R-:W-:Y:S01]  /*4120*/  VOTEU.ANY UP3, P0 ;  /* 0x0000000000ff7886 */ /* 0x010fe20000060100 */
[----:B------:R-:W-:Y:S11]  /*4130*/  PLOP3.LUT P0, PT, PT, PT, UP3, 0x80, 0x8 ;  /* 0x000000000008781c */ /* 0x000ff60003f0f038 */
[----:B------:R-:W-:Y:S02]  /*4140*/  @!UPT UIADD3 URZ, UPT, UPT, URZ, URZ, URZ ;  /* 0x000000fffffff290 */ /* 0x000fe4000fffe0ff */
[----:B--2---:R-:W-:Y:S02]  /*4150*/  @P0 SHF.R.U32.HI R0, RZ, 0x10, R5 ;  /* 0x00000010ff000819 */ /* 0x004fe40000011605 */
[----:B------:R-:W-:Y:S02]  /*4160*/  @P0 MOV R2, R4 ;  /* 0x0000000400020202 */ /* 0x000fe40000000f00 */
[----:B------:R-:W-:Y:S01]  /*4170*/  @P0 R2UR UR4, R0 ;  /* 0x00000000000402ca */ /* 0x000fe200000e0000 */
[----:B------:R-:W-:Y:S01]  /*4180*/  VIADD R0, R3, 0x80 ;  /* 0x0000008003007836 */ /* 0x000fe20000000000 */
[----:B------:R-:W-:Y:S02]  /*4190*/  @P0 LOP3.LUT R4, R5, 0xffff, RZ, 0xc0, !PT ;  /* 0x0000ffff05040812 */ /* 0x000fe400078ec0ff */
[----:B------:R-:W-:Y:S02]  /*41a0*/  @P0 R2UR UR6, R2 ;  /* 0x00000000020602ca */ /* 0x000fe400000e0000 */
[----:B------:R-:W-:Y:S02]  /*41b0*/  PRMT R0, RZ, 0x654, R0 ;  /* 0x00000654ff007816 */ /* 0x000fe40000000000 */
[----:B------:R-:W-:Y:S02]  /*41c0*/  @P0 R2UR UR5, R4 ;  /* 0x00000000040502ca */ /* 0x000fe400000e0000 */
[----:B------:R2:W-:Y:S03]  /*41d0*/  SYNCS.ARRIVE.TRANS64.RED.A1T0 RZ, [R0+URZ], RZ ;  /* 0x000000ff00ff79a7 */ /* 0x0005e600081004ff */
[----:B------:R-:W-:Y:S04]  /*41e0*/  @UP3 UMOV UR29, UR4 ;  /* 0x00000004001d3c82 */ /* 0x000fe80008000000 */
[----:B------:R-:W-:Y:S04]  /*41f0*/  @UP3 UMOV UR14, UR6 ;  /* 0x00000006000e3c82 */ /* 0x000fe80008000000 */
[----:B------:R-:W-:Y:S01]  /*4200*/  @UP3 UMOV UR13, UR5 ;  /* 0x00000005000d3c82 */ /* 0x000fe20008000000 */
[----:B------:R-:W-:Y:S05]  /*4210*/  BRA.U !UP0, `(.L_x_77) ;  /* 0x0000000108c07547 */ /* 0x000fea000b800000 */
[----:B------:R-:W-:Y:S02]  /*4220*/  UIMAD.WIDE.U32 UR8, UR13, UR51, URZ ;  /* 0x000000330d0872a5 */ /* 0x000fe4000f8e00ff */
[----:B------:R-:W-:Y:S02]  /*4230*/  UP2UR UR12, UPR, URZ, 0x4 ;  /* 0x00000004ff0c7883 */ /* 0x000fe40008000000 */
[----:B------:R-:W-:Y:S02]  /*4240*/  UISETP.NE.AND UP2, UPT, UR50, 0x1, UPT ;  /* 0x000000013200788c */ /* 0x000fe4000bf45270 */
[----:B------:R-:W-:Y:S02]  /*4250*/  UIMAD.WIDE.U32 UR10, UR14, UR48, URZ ;  /* 0x000000300e0a72a5 */ /* 0x000fe4000f8e00ff */
[----:B------:R-:W-:Y:S02]  /*4260*/  USEL UR4, UR37, UR40, !UP2 ;  /* 0x0000002825047287 */ /* 0x000fe4000d000000 */
[----:B------:R-:W-:Y:S02]  /*4270*/  UISETP.NE.AND UP0, UPT, UR15, 0x1, UPT ;  /* 0x000000010f00788c */ /* 0x000fe4000bf05270 */
[----:B------:R-:W-:Y:S02]  /*4280*/  UP2UR UR20, UPR, URZ, 0x2 ;  /* 0x00000002ff147883 */ /* 0x000fe40008000000 */
[----:B------:R-:W-:Y:S02]  /*4290*/  UISETP.NE.AND UP1, UPT, UR42, 0x1, UPT ;  /* 0x000000012a00788c */ /* 0x000fe4000bf25270 */
[----:B-1----:R-:W-:Y:S02]  /*42a0*/  UIMAD.WIDE.U32 UR16, UR4, UR22, URZ ;  /* 0x00000016041072a5 */ /* 0x002fe4000f8e00ff */
[----:B------:R-:W-:Y:S01]  /*42b0*/  USEL UR7, UR39, UR41, !UP0 ;  /* 0x0000002927077287 */ /* 0x000fe2000c000000 */
[----:B------:R-:W-:Y:S02]  /*42c0*/  UMOV UR5, UR9 ;  /* 0x0000000900057c82 */ /* 0x000fe40008000000 */
[----:B------:R-:W-:Y:S02]  /*42d0*/  USHF.R.U32.HI UR6, URZ, UR44, UR5 ;  /* 0x0000002cff067299 */ /* 0x000fe40008011605 */
[----:B------:R-:W-:Y:S02]  /*42e0*/  UIMAD.WIDE.U32 UR18, UR7, UR22, URZ ;  /* 0x00000016071272a5 */ /* 0x000fe4000f8e00ff */
[----:B------:R-:W-:Y:S02]  /*42f0*/  USEL UR6, UR13, UR6, !UP2 ;  /* 0x000000060d067287 */ /* 0x000fe4000d000000 */
[----:B------:R-:W-:Y:S01]  /*4300*/  UISETP.NE.AND UP2, UPT, UR12, URZ, UPT ;  /* 0x000000ff0c00728c */ /* 0x000fe2000bf45270 */
[----:B------:R-:W-:Y:S01]  /*4310*/  UMOV UR5, UR11 ;  /* 0x0000000b00057c82 */ /* 0x000fe20008000000 */
[----:B------:R-:W-:Y:S02]  /*4320*/  UIMAD.WIDE.U32 UR10, UR6, UR22, URZ ;  /* 0x00000016060a72a5 */ /* 0x000fe4000f8e00ff */
[----:B------:R-:W-:Y:S03]  /*4330*/  USHF.R.U32.HI UR8, URZ, UR49, UR5 ;  /* 0x00000031ff087299 */ /* 0x000fe60008011605 */
[----:B------:R-:W-:Y:S02]  /*4340*/  UMOV UR5, UR17 ;  /* 0x0000001100057c82 */ /* 0x000fe40008000000 */
[----:B------:R-:W-:Y:S03]  /*4350*/  @UP1 USHF.R.U32.HI UR4, URZ, UR23, UR5 ;  /* 0x00000017ff041299 */ /* 0x000fe60008011605 */
[----:B------:R-:W-:Y:S01]  /*4360*/  UMOV UR5, UR19 ;  /* 0x0000001300057c82 */ /* 0x000fe20008000000 */
[----:B------:R-:W-:Y:S02]  /*4370*/  UIMAD UR4, UR42, UR4, URZ ;  /* 0x000000042a0472a4 */ /* 0x000fe4000f8e02ff */
[----:B------:R-:W-:Y:S02]  /*4380*/  @UP1 USHF.R.U32.HI UR7, URZ, UR23, UR5 ;  /* 0x00000017ff071299 */ /* 0x000fe40008011605 */
[----:B------:R-:W-:Y:S02]  /*4390*/  USEL UR5, UR14, UR8, !UP0 ;  /* 0x000000080e057287 */ /* 0x000fe4000c000000 */
[----:B------:R-:W-:Y:S02]  /*43a0*/  UIMAD UR8, UR42, UR7, URZ ;  /* 0x000000072a0872a4 */ /* 0x000fe4000f8e02ff */
[----:B------:R-:W-:Y:S03]  /*43b0*/  UISETP.GE.AND UP0, UPT, UR6, UR4, UPT ;  /* 0x000000040600728c */ /* 0x000fe6000bf06270 */
[----:B------:R-:W-:Y:S01]  /*43c0*/  UMOV UR4, UR11 ;  /* 0x0000000b00047c82 */ /* 0x000fe20008000000 */
[----:B------:R-:W-:Y:S02]  /*43d0*/  UISETP.GE.OR UP0, UPT, UR5, UR8, UP0 ;  /* 0x000000080500728c */ /* 0x000fe40008706670 */
[----:B------:R-:W-:Y:S02]  /*43e0*/  USHF.R.U32.HI UR4, URZ, UR23, UR4 ;  /* 0x00000017ff047299 */ /* 0x000fe40008011604 */
[----:B------:R-:W-:Y:S02]  /*43f0*/  UIMAD.WIDE.U32 UR8, UR5, UR22, URZ ;  /* 0x00000016050872a5 */ /* 0x000fe4000f8e00ff */
[----:B------:R-:W-:Y:S04]  /*4400*/  USEL UR10, UR6, UR4, !UP1 ;  /* 0x00000004060a7287 */ /* 0x000fe8000c800000 */
[----:B------:R-:W-:Y:S01]  /*4410*/  UIADD3 UR11, UPT, UPT, -UR10, URZ, URZ ;  /* 0x000000ff0a0b7290 */ /* 0x000fe2000fffe1ff */
[----:B------:R-:W-:Y:S02]  /*4420*/  @!UP0 UMOV UR4, UR9 ;  /* 0x0000000900048c82 */ /* 0x000fe40008000000 */
[----:B------:R-:W-:Y:S02]  /*4430*/  @!UP0 USHF.R.U32.HI UR4, URZ, UR23, UR4 ;  /* 0x00000017ff048299 */ /* 0x000fe40008011604 */
[----:B------:R-:W-:Y:S02]  /*4440*/  UIMAD UR8, UR42, UR11, UR6 ;  /* 0x0000000b2a0872a4 */ /* 0x000fe4000f8e0206 */
[----:B------:R-:W-:Y:S02]  /*4450*/  @!UP0 USEL UR4, UR5, UR4, !UP1 ;  /* 0x0000000405048287 */ /* 0x000fe4000c800000 */
[----:B------:R-:W-:Y:S02]  /*4460*/  UISETP.NE.AND UP1, UPT, UR20, URZ, UPT ;  /* 0x000000ff1400728c */ /* 0x000fe4000bf25270 */
[----:B------:R-:W-:Y:S02]  /*4470*/  @!UP0 UIMAD UR7, UR7, UR8, UR4 ;  /* 0x00000008070782a4 */ /* 0x000fe4000f8e0204 */
[----:B------:R-:W-:Y:S02]  /*4480*/  @!UP0 UIADD3 UR9, UPT, UPT, UR10, -UR4, URZ ;  /* 0x800000040a098290 */ /* 0x000fe4000fffe0ff */
[----:B------:R-:W-:Y:S02]  /*4490*/  UIADD3 UR8, UPT, UPT, -UR6, URZ, URZ ;  /* 0x000000ff06087290 */ /* 0x000fe4000fffe1ff */
[----:B------:R-:W-:Y:S02]  /*44a0*/  UIADD3 UR4, UPT, UPT, -UR5, URZ, URZ ;  /* 0x000000ff05047290 */ /* 0x000fe4000fffe1ff */
[----:B------:R-:W-:Y:S03]  /*44b0*/  @!UP0 UIMAD UR6, UR9, UR42, UR5 ;  /* 0x0000002a090682a4 */ /* 0x000fe6000f8e0205 */
[----:B------:R-:W-:Y:S01]  /*44c0*/  @!UP0 UMOV UR5, UR7 ;  /* 0x0000000700058c82 */ /* 0x000fe20008000000 */
[----:B------:R-:W-:Y:S02]  /*44d0*/  UIMAD UR7, UR15, UR4, UR14 ;  /* 0x000000040f0772a4 */ /* 0x000fe4000f8e020e */
[----:B------:R-:W-:Y:S02]  /*44e0*/  UIMAD UR4, UR50, UR8, UR13 ;  /* 0x00000008320472a4 */ /* 0x000fe4000f8e020d */
[----:B------:R-:W-:Y:S02]  /*44f0*/  UIMAD UR14, UR5, UR15, UR7 ;  /* 0x0000000f050e72a4 */ /* 0x000fe4000f8e0207 */
[----:B------:R-:W-:Y:S11]  /*4500*/  UIMAD UR13, UR6, UR50, UR4 ;  /* 0x00000032060d72a4 */ /* 0x000ff6000f8e0204 */
[----:B------:R-:W-:Y:S01]  /*4510*/  @!UPT UIADD3 URZ, UPT, UPT, URZ, URZ, URZ ;  /* 0x000000fffffff290 */ /* 0x000fe2000fffe0ff */
.L_x_77:
[----:B------:R-:W3:Y:S01]  /*4520*/  @!UP4 LDCU.128 UR8, c[0x0][0xb10] ;  /* 0x00016200ff08c7ac */ /* 0x000ee20008000c00 */
[----:B------:R-:W-:Y:S02]  /*4530*/  ISETP.NE.U32.AND P0, PT, RZ, UR30, PT ;  /* 0x0000001eff007c0c */ /* 0x000fe4000bf05070 */
[----:B------:R-:W-:Y:S02]  /*4540*/  SHF.L.U32 R2, R11, 0x1f, RZ ;  /* 0x0000001f0b027819 */ /* 0x000fe400000006ff */
[----:B------:R-:W-:Y:S01]  /*4550*/  ISETP.NE.AND.EX P0, PT, RZ, UR31, PT, P0 ;  /* 0x0000001fff007c0c */ /* 0x000fe2000bf05300 */
[----:B------:R-:W4:Y:S01]  /*4560*/  @!UP4 LDCU UR5, c[0x0][0xb0c] ;  /* 0x00016180ff05c7ac */ /* 0x000f220008000800 */
[----:B---3--:R-:W-:Y:S07]  /*4570*/  UIMAD.WIDE.U32 UR6, UR14, UR8, URZ ;  /* 0x000000080e0672a5 */ /* 0x008fee000f8e00ff */
[----:B------:R-:W-:Y:S01]  /*4580*/  @!UP4 UMOV UR4, UR7 ;  /* 0x000000070004cc82 */ /* 0x000fe20008000000 */
[----:B----4-:R-:W-:Y:S02]  /*4590*/  @!UP4 UISETP.NE.AND UP0, UPT, UR5, 0x1, UPT ;  /* 0x000000010500c88c */ /* 0x010fe4000bf05270 */
[----:B------:R-:W-:Y:S02]  /*45a0*/  @!UP4 USHF.R.U32.HI UR4, URZ, UR9, UR4 ;  /* 0x00000009ff04c299 */ /* 0x000fe40008011604 */
[----:B------:R-:W-:Y:S02]  /*45b0*/  UIMAD.WIDE.U32 UR6, UR13, UR11, URZ ;  /* 0x0000000b0d0672a5 */ /* 0x000fe4000f8e00ff */
[----:B------:R-:W-:Y:S02]  /*45c0*/  @!UP4 USEL UR8, UR14, UR4, !UP0 ;  /* 0x000000040e08c287 */ /* 0x000fe4000c000000 */
[----:B------:R-:W-:Y:S03]  /*45d0*/  @!UP4 UISETP.NE.AND UP0, UPT, UR10, 0x1, UPT ;  /* 0x000000010a00c88c */ /* 0x000fe6000bf05270 */
[----:B------:R-:W-:Y:S02]  /*45e0*/  @!UP4 UMOV UR6, UR7 ;  /* 0x000000070006cc82 */ /* 0x000fe40008000000 */
[----:B------:R-:W3:Y:S02]  /*45f0*/  @!UP4 LDCU UR4, c[0x0][0xb20] ;  /* 0x00016400ff04c7ac */ /* 0x000ee40008000800 */
[----:B---3--:R-:W-:Y:S04]  /*4600*/  @!UP4 USHF.R.U32.HI UR6, URZ, UR4, UR6 ;  /* 0x00000004ff06c299 */ /* 0x008fe80008011606 */
[----:B------:R-:W-:Y:S04]  /*4610*/  @!UP4 USEL UR6, UR13, UR6, !UP0 ;  /* 0x000000060d06c287 */ /* 0x000fe8000c000000 */
[----:B------:R-:W-:Y:S02]  /*4620*/  @!UP4 UIADD3 UR4, UPT, UPT, -UR8, UR6, URZ ;  /* 0x000000060804c290 */ /* 0x000fe4000fffe1ff */
[----:B------:R-:W-:Y:S02]  /*4630*/  @!UP4 UIADD3 UR6, UPT, UPT, UR8, -UR6, URZ ;  /* 0x800000060806c290 */ /* 0x000fe4000fffe0ff */
[----:B------:R-:W-:Y:S02]  /*4640*/  @!UP4 UIMAD UR14, UR4, UR5, UR14 ;  /* 0x00000005040ec2a4 */ /* 0x000fe4000f8e020e */
[----:B------:R-:W-:Y:S01]  /*4650*/  @!UP4 UIMAD UR13, UR6, UR10, UR13 ;  /* 0x0000000a060dc2a4 */ /* 0x000fe2000f8e020d */
[----:B------:R-:W-:Y:S11]  /*4660*/  BRA.U UP1, `(.L_x_78) ;  /* 0x0000000101107547 */ /* 0x000ff6000b800000 */
[----:B--2---:R-:W-:Y:S04]  /*4670*/  MOV R0, UR43 ;  /* 0x0000002b00007c02 */ /* 0x004fe80008000f00 */
[----:B------:R-:W-:Y:S04]  /*4680*/  SHF.L.U32 R3, R0, 0x1f, RZ ;  /* 0x0000001f00037819 */ /* 0x000fe800000006ff */
[----:B------:R-:W2:Y:S02]  /*4690*/  SYNCS.PHASECHK.TRANS64.TRYWAIT P1, [UR21+0x68], R3 ;  /* 0x00006803ff0075a7 */ /* 0x000ea40008021115 */
[----:B--2---:R-:W-:Y:S05]  /*46a0*/  @!P1 BRA `(.L_x_79) ;  /* 0x0000004c006c9947 */ /* 0x004fea0003800000 */
.L_x_78:
[----:B------:R-:W-:Y:S05]  /*46b0*/  BRA.U !UP6, `(.L_x_80) ;  /* 0x000000010e387547 */ /* 0x000fea000b800000 */
[----:B------:R-:W-:Y:S01]  /*46c0*/  UPLOP3.LUT UP2, UPT, UPT, UPT, UP5, 0x80, 0x8 ;  /* 0x000000000008789c */ /* 0x000fe20003f4f050 */
[----:B--2---:R-:W-:Y:S01]  /*46d0*/  HFMA2 R0, -RZ, RZ, 0, 5.9604644775390625e-08 ;  /* 0x00000001ff007431 */ /* 0x004fe200000001ff */
[----:B------:R-:W2:Y:S01]  /*46e0*/  LDCU.64 UR8, c[0x0][0x358] ;  /* 0x00006b00ff0877ac */ /* 0x000ea20008000a00 */
[----:B------:R-:W-:Y:S03]  /*46f0*/  IMAD.MOV.U32 R237, RZ, RZ, 0x1 ;  /* 0x00000001ffed7424 */ /* 0x000fe600078e00ff */
[----:B------:R-:W-:Y:S05]  /*4700*/  PLOP3.LUT P1, PT, PT, PT, UP2, 0x80, 0x8 ;  /* 0x000000000008781c */ /* 0x000fea0003f2f028 */
[----:B------:R-:W3:Y:S01]  /*4710*/  @UP2 LDCU.64 UR4, c[0x0][0x888] ;  /* 0x00011100ff0427ac */ /* 0x000ee20008000a00 */
[----:B------:R-:W-:Y:S07]  /*4720*/  @UP2 UIMAD UR6, UR36, UR30, URZ ;  /* 0x0000001e240622a4 */ /* 0x000fee000f8e02ff */
[----:B------:R-:W-:Y:S01]  /*4730*/  @!P1 PRMT R237, R0, 0x7610, R237 ;  /* 0x0000761000ed9816 */ /* 0x000fe200000000ed */
[----:B---3--:R-:W-:Y:S06]  /*4740*/  @UP2 UIMAD.WIDE UR4, UR6, 0x4, UR4 ;  /* 0x00000004060428a5 */ /* 0x008fec000f8e0204 */
[----:B------:R-:W-:Y:S01]  /*4750*/  IMAD.U32 R4, RZ, RZ, UR4 ;  /* 0x00000004ff047e24 */ /* 0x000fe2000f8e00ff */
[----:B------:R-:W-:Y:S04]  /*4760*/  MOV R5, UR5 ;  /* 0x0000000500057c02 */ /* 0x000fe80008000f00 */
[----:B------:R-:W3:Y:S01]  /*4770*/  @!UP2 LDCU UR4, c[0x0][0x880] ;  /* 0x00011000ff04a7ac */ /* 0x000ee20008000800 */
[----:B--2--5:R4:W5:Y:S02]  /*4780*/  @P1 LDG.E R124, desc[UR8][R4.64] ;  /* 0x00000008047c1981 */ /* 0x024964000c1e1900 */
[----:B---34-:R-:W-:Y:S07]  /*4790*/  @!P1 IMAD.U32 R124, RZ, RZ, UR4 ;  /* 0x00000004ff7c9e24 */ /* 0x018fee000f8e00ff */
.L_x_80:
[----:B-----5:R-:W-:Y:S01]  /*47a0*/  @!P0 ISETP.EQ.AND P2, PT, R124, RZ, PT ;  /* 0x000000ff7c00820c */ /* 0x020fe20003f42270 */
[----:B------:R-:W-:Y:S01]  /*47b0*/  @!UPT UIADD3 URZ, UPT, UPT, URZ, URZ, URZ ;  /* 0x000000fffffff290 */ /* 0x000fe2000fffe0ff */
[----:B------:R-:W-:Y:S11]  /*47c0*/  @!P0 BRA `(.L_x_81) ;  /* 0x0000000000148947 */ /* 0x000ff60003800000 */
[----:B------:R-:W-:Y:S02]  /*47d0*/  LOP3.LUT P0, RZ, R237, 0xff, RZ, 0xc0, !PT ;  /* 0x000000ffedff7812 */ /* 0x000fe4000780c0ff */
[----:B------:R-:W-:Y:S04]  /*47e0*/  PLOP3.LUT P2, PT, PT, PT, UP2, 0x80, 0x8 ;  /* 0x000000000008781c */ /* 0x000fe80003f4f028 */
[----:B------:R-:W-:Y:S07]  /*47f0*/  PLOP3.LUT P2, PT, P2, PT, PT, 0x8, 0x80 ;  /* 0x000000000080781c */ /* 0x000fee000174e170 */
[----:B------:R-:W-:Y:S11]  /*4800*/  @P0 ISETP.EQ.AND P2, PT, R124, RZ, PT ;  /* 0x000000ff7c00020c */ /* 0x000ff60003f42270 */
[----:B------:R-:W-:Y:S02]  /*4810*/  @!UPT UIADD3 URZ, UPT, UPT, URZ, URZ, URZ ;  /* 0x000000fffffff290 */ /* 0x000fe4000fffe0ff */
.L_x_81:
[----:B------:R-:W3:Y:S01]  /*4820*/  SYNCS.PHASECHK.TRANS64.TRYWAIT P0, [UR21+0x58], R2 ;  /* 0x00005802ff0075a7 */ /* 0x000ee20008001115 */
[----:B------:R-:W-:Y:S02]  /*4830*/  ELECT P1, URZ, PT ;  /* 0x0000000000ff782f */ /* 0x000fe40003820000 */
[----:B------:R-:W-:Y:S01]  /*4840*/  IADD3 R10, PT, PT, R10, 0x1, RZ ;  /* 0x000000010a0a7810 */ /* 0x000fe20007ffe0ff */
[----:B---3--:R-:W-:Y:S10]  /*4850*/  @!P0 BRA `(.L_x_82) ;  /* 0x0000004c00188947 */ /* 0x008ff40003800000 */
.L_x_140:
[----:B------:R-:W-:Y:S01]  /*4860*/  PLOP3.LUT P1, PT, P2, P1, PT, 0xf2, 0x2f ;  /* 0x00000000002f781c */ /* 0x000fe20001723e72 */
[----:B------:R-:W-:Y:S01]  /*4870*/  UMOV UR6, 0x0 ;  /* 0x0000000000067882 */ /* 0x000fe20000000000 */
[----:B------:R-:W-:Y:S01]  /*4880*/  UMOV UR7, 0x10000000 ;  /* 0x1000000000077882 */ /* 0x000fe20000000000 */
[----:B------:R-:W-:Y:S01]  /*4890*/  UMOV UR12, UR36 ;  /* 0x00000024000c7c82 */ /* 0x000fe20008000000 */
[----:B------:R-:W-:Y:S01]  /*48a0*/  UMOV UR20, UR36 ;  /* 0x0000002400147c82 */ /* 0x000fe20008000000 */
[----:B------:R-:W-:Y:S01]  /*48b0*/  UMOV UR28, UR36 ;  /* 0x00000024001c7c82 */ /* 0x000fe20008000000 */
[----:B------:R-:W-:Y:S07]  /*48c0*/  LOP3.LUT R11, R11, 0x1, RZ, 0x3c, !PT ;  /* 0x000000010b0b7812 */ /* 0x000fee00078e3cff */
[----:B--2---:R-:W-:Y:S01]  /*48d0*/  @!P1 IADD3 R2, P0, PT, R12, 0x580, RZ ;  /* 0x000005800c029810 */ /* 0x004fe20007f1e0ff */
[----:B------:R-:W-:Y:S01]  /*48e0*/  VOTEU.ALL UP0, P1 ;  /* 0x0000000000ff7886 */ /* 0x000fe20000800000 */
[----:B------:R-:W-:Y:S02]  /*48f0*/  VOTEU.ALL UP1, P1 ;  /* 0x0000000000ff7886 */ /* 0x000fe40000820000 */
[----:B------:R-:W-:Y:S01]  /*4900*/  @!P1 R2UR UR5, R2 ;  /* 0x00000000020592ca */ /* 0x000fe200000e0000 */
[----:B------:R-:W-:Y:S01]  /*4910*/  @!P1 IMAD.X R0, RZ, RZ, R13, P0 ;  /* 0x000000ffff009224 */ /* 0x000fe200000e060d */
[----:B------:R-:W-:Y:S01]  /*4920*/  @!UP0 USHF.L.U32 UR35, UR45, 0x6, URZ ;  /* 0x000000062d238899 */ /* 0x000fe200080006ff */
[----:B------:R-:W-:Y:S01]  /*4930*/  ISETP.NE.AND P0, PT, R10, 0x2, PT ;  /* 0x000000020a00780c */ /* 0x000fe20003f05270 */
[----:B------:R-:W-:Y:S02]  /*4940*/  @!UP0 UIMAD UR34, UR46, 0xe0, URZ ;  /* 0x000000e02e2288a4 */ /* 0x000fe4000f8e02ff */
[----:B------:R-:W-:Y:S01]  /*4950*/  @!P1 R2UR UR4, R0 ;  /* 0x00000000000492ca */ /* 0x000fe200000e0000 */
[----:B------:R-:W-:Y:S01]  /*4960*/  @!UP0 UIADD3 UR32, UPT, UPT, UR21, 0x200, URZ ;  /* 0x0000020015208890 */ /* 0x000fe2000fffe0ff */
[----:B------:R-:W-:Y:S01]  /*4970*/  SEL R0, RZ, 0x1, P0 ;  /* 0x00000001ff007807 */ /* 0x000fe20000000000 */
[----:B------:R-:W-:Y:S01]  /*4980*/  @!UP0 UIADD3 UR33, UPT, UPT, UR21, 0x50, URZ ;  /* 0x0000005015218890 */ /* 0x000fe2000fffe0ff */
[----:B------:R-:W-:Y:S01]  /*4990*/  SEL R10, R10, RZ, P0 ;  /* 0x000000ff0a0a7207 */ /* 0x000fe20000000000 */
[----:B------:R-:W-:Y:S01]  /*49a0*/  @!UP0 UIADD3 UR8, UPT, UPT, UR21, 0xa00, URZ ;  /* 0x00000a0015088890 */ /* 0x000fe2000fffe0ff */
[----:B------:R-:W-:Y:S01]  /*49b0*/  LOP3.LUT R9, R9, R0, RZ, 0x3c, !PT ;  /* 0x0000000009097212 */ /* 0x000fe200078e3cff */
[----:B------:R-:W-:Y:S01]  /*49c0*/  IMAD.U32 R2, RZ, RZ, UR5 ;  /* 0x00000005ff027e24 */ /* 0x000fe2000f8e00ff */
[----:B------:R-:W-:Y:S02]  /*49d0*/  @!UP0 UIADD3 UR10, UPT, UPT, UR34, 0x20, URZ ;  /* 0x00000020220a8890 */ /* 0x000fe4000fffe0ff */
[----:B------:R-:W-:Y:S01]  /*49e0*/  UMOV UR9, UR33 ;  /* 0x0000002100097c82 */ /* 0x000fe20008000000 */
[----:B------:R-:W-:Y:S01]  /*49f0*/  UMOV UR11, UR35 ;  /* 0x00000023000b7c82 */ /* 0x000fe20008000000 */
[----:B------:R-:W-:Y:S01]  /*4a00*/  @!UP0 UIADD3 UR16, UPT, UPT, UR21, 0x1200, URZ ;  /* 0x0000120015108890 */ /* 0x000fe2000fffe0ff */
[----:B------:R-:W-:Y:S01]  /*4a10*/  IMAD.U32 R3, RZ, RZ, UR4 ;  /* 0x00000004ff037e24 */ /* 0x000fe2000f8e00ff */
[----:B------:R-:W-:Y:S01]  /*4a20*/  @!P1 R2UR UR4, R2 ;  /* 0x00000000020492ca */ /* 0x000fe200000e0000 */
[----:B------:R-:W-:Y:S01]  /*4a30*/  @!UP0 UIADD3 UR18, UPT, UPT, UR34, 0x40, URZ ;  /* 0x0000004022128890 */ /* 0x000fe2000fffe0ff */
[----:B------:R-:W-:Y:S02]  /*4a40*/  UMOV UR17, UR33 ;  /* 0x0000002100117c82 */ /* 0x000fe40008000000 */
[----:B------:R-:W-:Y:S01]  /*4a50*/  @!P1 R2UR UR5, R3 ;  /* 0x00000000030592ca */ /* 0x000fe200000e0000 */
[----:B------:R-:W-:Y:S01]  /*4a60*/  UMOV UR19, UR35 ;  /* 0x0000002300137c82 */ /* 0x000fe20008000000 */
[----:B------:R-:W-:Y:S02]  /*4a70*/  @!UP0 UIADD3 UR24, UPT, UPT, UR21, 0x1a00, URZ ;  /* 0x00001a0015188890 */ /* 0x000fe4000fffe0ff */
[----:B------:R-:W-:Y:S01]  /*4a80*/  @!UP0 UIADD3 UR26, UPT, UPT, UR34, 0x60, URZ ;  /* 0x00000060221a8890 */ /* 0x000fe2000fffe0ff */
[----:B------:R-:W-:Y:S01]  /*4a90*/  UMOV UR25, UR33 ;  /* 0x0000002100197c82 */ /* 0x000fe20008000000 */
[----:B------:R-:W-:Y:S01]  /*4aa0*/  UMOV UR27, UR35 ;  /* 0x00000023001b7c82 */ /* 0x000fe20008000000 */
[----:B------:R-:W-:Y:S02]  /*4ab0*/  UIADD3 UR46, UPT, UPT, UR13, UR56, URZ ;  /* 0x000000380d2e7290 */ /* 0x000fe4000fffe0ff */
[----:B------:R-:W-:Y:S04]  /*4ac0*/  UIADD3 UR45, UPT, UPT, UR14, UR57, URZ ;  /* 0x000000390e2d7290 */ /* 0x000fe8000fffe0ff */
[----:B------:R2:W-:Y:S01]  /*4ad0*/  @!UP1 UTMALDG.3D [UR32], [UR4], desc[UR6] ;  /* 0x00000620040095b4 */ /* 0x0005e20008011000 */
[----:B------:R-:W-:Y:S05]  /*4ae0*/  VOTEU.ALL UP1, P1 ;  /* 0x0000000000ff7886 */ /* 0x000fea0000820000 */
[----:B------:R3:W-:Y:S01]  /*4af0*/  @!UP1 UTMALDG.3D [UR8], [UR4], desc[UR6] ;  /* 0x00000608040095b4 */ /* 0x0007e20008011000 */
[----:B------:R-:W-:Y:S05]  /*4b00*/  VOTEU.ALL UP1, P1 ;  /* 0x0000000000ff7886 */ /* 0x000fea0000820000 */
[----:B------:R4:W-:Y:S01]  /*4b10*/  @!UP1 UTMALDG.3D [UR16], [UR4], desc[UR6] ;  /* 0x00000610040095b4 */ /* 0x0009e20008011000 */
[----:B------:R-:W-:Y:S05]  /*4b20*/  VOTEU.ALL UP1, P1 ;  /* 0x0000000000ff7886 */ /* 0x000fea0000820000 */
[----:B------:R-:W-:Y:S01]  /*4b30*/  @!UP1 UTMALDG.3D [UR24], [UR4], desc[UR6] ;  /* 0x00000618040095b4 */ /* 0x000fe20008011000 */
[----:B------:R-:W-:Y:S01]  /*4b40*/  VOTEU.ALL UP1, P1 ;  /* 0x0000000000ff7886 */ /* 0x000fe20000820000 */
[----:B--2---:R-:W-:Y:S01]  /*4b50*/  UMOV UR36, UR29 ;  /* 0x0000001d00247c82 */ /* 0x004fe20008000000 */
[----:B---3--:R-:W-:Y:S02]  /*4b60*/  @!UP0 UIADD3 UR8, UPT, UPT, UR21, 0x2200, URZ ;  /* 0x0000220015088890 */ /* 0x008fe4000fffe0ff */
[----:B------:R-:W-:Y:S02]  /*4b70*/  @!UP0 UIADD3 UR10, UPT, UPT, UR34, 0x80, URZ ;  /* 0x00000080220a8890 */ /* 0x000fe4000fffe0ff */
[----:B----4-:R-:W-:Y:S02]  /*4b80*/  @!UP0 UIADD3 UR16, UPT, UPT, UR21, 0x2a00, URZ ;  /* 0x00002a0015108890 */ /* 0x010fe4000fffe0ff */
[----:B------:R-:W-:Y:S05]  /*4b90*/  @!UP0 UIADD3 UR18, UPT, UPT, UR34, 0xa0, URZ ;  /* 0x000000a022128890 */ /* 0x000fea000fffe0ff */
[----:B------:R2:W-:Y:S01]  /*4ba0*/  @!UP1 UTMALDG.3D [UR8], [UR4], desc[UR6] ;  /* 0x00000608040095b4 */ /* 0x0005e20008011000 */
[----:B------:R-:W-:Y:S02]  /*4bb0*/  UPLOP3.LUT UP1, UPT, UPT, UPT, UPT, 0x80, 0x8 ;  /* 0x000000000008789c */ /* 0x000fe40003f2f070 */
[----:B--2---:R-:W-:Y:S02]  /*4bc0*/  @!UP0 UIADD3 UR8, UPT, UPT, UR21, 0x3200, URZ ;  /* 0x0000320015088890 */ /* 0x004fe4000fffe0ff */
[----:B------:R-:W-:Y:S01]  /*4bd0*/  @!UP0 UIADD3 UR10, UPT, UPT, UR34, 0xc0, URZ ;  /* 0x000000c0220a8890 */ /* 0x000fe2000fffe0ff */
[----:B------:R-:W-:Y:S05]  /*4be0*/  VOTEU.ALL UP0, P1 ;  /* 0x0000000000ff7886 */ /* 0x000fea0000800000 */
[----:B------:R2:W-:Y:S01]  /*4bf0*/  @!UP0 UTMALDG.3D [UR16], [UR4], desc[UR6] ;  /* 0x00000610040085b4 */ /* 0x0005e20008011000 */
[----:B------:R-:W-:Y:S05]  /*4c00*/  VOTEU.ALL UP0, P1 ;  /* 0x0000000000ff7886 */ /* 0x000fea0000800000 */
[----:B------:R2:W-:Y:S01]  /*4c10*/  @!UP0 UTMALDG.3D [UR8], [UR4], desc[UR6] ;  /* 0x00000608040085b4 */ /* 0x0005e20008011000 */
[----:B------:R2:W-:Y:S01]  /*4c20*/  @!P1 SYNCS.ARRIVE.TRANS64.RED.A0TR RZ, [UR21+0x50], R8 ;  /* 0x00005008ffff99a7 */ /* 0x0005e20008300415 */
[----:B------:R-:W-:Y:S01]  /*4c30*/  SYNCS.ARRIVE.TRANS64.RED.A1T0 RZ, [UR38], RZ ;  /* 0x000000ffffff79a7 */ /* 0x000fe20008100426 */
[----:B------:R-:W-:Y:S05]  /*4c40*/  BRA.U UP3, `(.L_x_83) ;  /* 0xfffffff103f87547 */ /* 0x000fea000b83ffff */
[----:B------:R-:W-:Y:S07]  /*4c50*/  MOV R0, UR21 ;  /* 0x0000001500007c02 */ /* 0x000fee0008000f00 */
.L_x_84:
[----:B---3--:R-:W-:-:S04]  /*4c60*/  SHF.L.U32 R3, R11, 0x1f, RZ ;  /* 0x0000001f0b037819 */ /* 0x008fc800000006ff */
[----:B------:R3:W4:Y:S03]  /*4c70*/  SYNCS.PHASECHK.TRANS64.TRYWAIT P0, [R0+URZ+0x58], R3 ;  /* 0x00005803000075a7 */ /* 0x00072600080011ff */
[----:B----4-:R-:W-:Y:S05]  /*4c80*/  @!P0 NANOSLEEP.SYNCS 0x989680 ;  /* 0x009896800000895d */ /* 0x010fea0003900000 */
[----:B------:R-:W4:Y:S02]  /*4c90*/  @!P0 SYNCS.PHASECHK.TRANS64 P0, [R0+URZ+0x58], R3 ;  /* 0x00005803000085a7 */ /* 0x000f2400080010ff */
[----:B-12-4-:R-:W-:Y:S05]  /*4ca0*/  @P0 EXIT ;  /* 0x000000000000094d */ /* 0x016fea0003800000 */
[----:B------:R-:W-:Y:S05]  /*4cb0*/  BRA `(.L_x_84) ;  /* 0xfffffffc00e87947 */ /* 0x000fea000383ffff */
.L_x_75:
[----:B------:R-:W-:-:S06]  /*4cc0*/  UISETP.GE.AND UP0, UPT, UR20, 0x4, UPT ;  /* 0x000000041400788c */ /* 0x000fcc000bf06270 */
[----:B------:R-:W-:-:S13]  /*4cd0*/  PLOP3.LUT P0, PT, PT, PT, UP0, 0x80, 0x8 ;  /* 0x000000000008781c */ /* 0x000fda0003f0f008 */
[----:B-1----:R-:W-:Y:S05]  /*4ce0*/  @!P0 EXIT ;  /* 0x000000000000894d */ /* 0x002fea0003800000 */
[----:B------:R-:W-:Y:S01]  /*4cf0*/  BAR.SYNC.DEFER_BLOCKING 0x6, 0xa0 ;  /* 0x0182800000007b1d */ /* 0x000fe20000010000 */
[----:B------:R-:W-:Y:S02]  /*4d00*/  IMAD.U32 R2, R2, 0x10000, RZ ;  /* 0x0001000002027824 */ /* 0x000fe400078e00ff */
[----:B------:R-:W-:Y:S01]  /*4d10*/  HFMA2 R120, -RZ, RZ, 0, 0 ;  /* 0x00000000ff787431 */ /* 0x000fe200000001ff */
[----:B------:R-:W-:Y:S01]  /*4d20*/  CS2R R248, SRZ ;  /* 0x0000000000f87805 */ /* 0x000fe2000001ff00 */
[----:B------:R-:W-:Y:S01]  /*4d30*/  IMAD.MOV.U32 R243, RZ, RZ, RZ ;  /* 0x000000fffff37224 */ /* 0x000fe200078e00ff */
[----:B------:R-:W-:Y:S02]  /*4d40*/  UMOV UR4, 0x400 ;  /* 0x0000040000047882 */ /* 0x000fe40000000000 */
[----:B------:R-:W1:Y:S01]  /*4d50*/  LDC.64 R238, c[0x0][0x888] ;  /* 0x00022200ffee7b82 */ /* 0x000e620000000a00 */
[----:B------:R-:W-:Y:S01]  /*4d60*/  ULEA UR4, UR38, UR4, 0x18 ;  /* 0x0000000426047291 */ /* 0x000fe2000f8ec0ff */
[----:B------:R-:W-:Y:S01]  /*4d70*/  LOP3.LUT R2, R2, 0x600000, RZ, 0xc0, !PT ;  /* 0x0060000002027812 */ /* 0x000fe200078ec0ff */
[----:B------:R-:W2:Y:S01]  /*4d80*/  LDCU.64 UR60, c[0x0][0x348] ;  /* 0x00006900ff3c77ac */ /* 0x000ea20008000a00 */
[----:B------:R-:W3:Y:S04]  /*4d90*/  LDCU UR43, c[0x0][0xb0c] ;  /* 0x00016180ff2b77ac */ /* 0x000ee80008000800 */
[----:B------:R-:W4:Y:S01]  /*4da0*/  LDC.64 R240, c[0x0][0x890] ;  /* 0x00022400fff07b82 */ /* 0x000f220000000a00 */
[----:B------:R-:W1:Y:S01]  /*4db0*/  LDCU UR62, c[0x0][0xb20] ;  /* 0x00016400ff3e77ac */ /* 0x000e620008000800 */
[----:B------:R-:W1:Y:S01]  /*4dc0*/  LDCU UR39, c[0x0][0xb30] ;  /* 0x00016600ff2777ac */ /* 0x000e620008000800 */
[----:B------:R-:W2:Y:S01]  /*4dd0*/  LDS R3, [UR4+0x120] ;  /* 0x00012004ff037984 */ /* 0x000ea20008000800 */
[----:B------:R-:W1:Y:S01]  /*4de0*/  LDCU.64 UR50, c[0x0][0x888] ;  /* 0x00011100ff3277ac */ /* 0x000e620008000a00 */
[----:B------:R-:W1:Y:S01]  /*4df0*/  LDCU.64 UR40, c[0x0][0xb28] ;  /* 0x00016500ff2877ac */ /* 0x000e620008000a00 */
[----:B------:R-:W1:Y:S01]  /*4e00*/  LDCU.128 UR52, c[0x0][0xb10] ;  /* 0x00016200ff3477ac */ /* 0x000e620008000c00 */
[----:B------:R-:W-:Y:S01]  /*4e10*/  UMOV UR16, URZ ;  /* 0x000000ff00107c82 */ /* 0x000fe20008000000 */
[----:B-123--:R-:W-:-:S07]  /*4e20*/  IMAD.IADD R2, R3, 0x1, R2 ;  /* 0x0000000103027824 */ /* 0x00efce00078e0202 */
.L_x_107:
[----:B-1----:R-:W1:Y:S01]  /*4e30*/  S2UR UR59, SR_CgaCtaId ;  /* 0x00000000003b79c3 */ /* 0x002e620000008800 */
[----:B------:R-:W-:Y:S01]  /*4e40*/  UMOV UR44, 0x400 ;  /* 0x00000400002c7882 */ /* 0x000fe20000000000 */
[----:B------:R-:W-:Y:S01]  /*4e50*/  SHF.L.U32 R3, R248, 0x1f, RZ ;  /* 0x0000001ff8037819 */ /* 0x000fe200000006ff */
[----:B-1----:R-:W-:Y:S04]  /*4e60*/  ULEA UR44, UR59, UR44, 0x18 ;  /* 0x0000002c3b2c7291 */ /* 0x002fe8000f8ec0ff */
[----:B------:R-:W-:Y:S09]  /*4e70*/  ULEA UR4, UR16, UR44, 0x3 ;  /* 0x0000002c10047291 */ /* 0x000ff2000f8e18ff */
[----:B------:R-:W1:Y:S02]  /*4e80*/  SYNCS.PHASECHK.TRANS64.TRYWAIT P0, [UR4+0x70], R3 ;  /* 0x00007003ff0075a7 */ /* 0x000e640008001104 */
[----:B-1----:R-:W-:Y:S05]  /*4e90*/  @!P0 BRA `(.L_x_85) ;  /* 0x0000004400a08947 */ /* 0x002fea0003800000 */
.L_x_142:
[----:B------:R-:W-:Y:S02]  /*4ea0*/  ULEA UR5, UR16, UR44, 0x4 ;  /* 0x0000002c10057291 */ /* 0x000fe4000f8e20ff */
[----:B------:R-:W-:Y:S07]  /*4eb0*/  UISETP.GE.AND UP0, UPT, UR42, 0x1, UPT ;  /* 0x000000012a00788c */ /* 0x000fee000bf06270 */
[----:B------:R-:W2:Y:S01]  /*4ec0*/  LDS.128 R4, [UR5+0x100] ;  /* 0x00010005ff047984 */ /* 0x000ea20008000c00 */
[----:B------:R-:W-:Y:S04]  /*4ed0*/  UIADD3 UR5, UPT, UPT, UR4, 0x80, URZ ;  /* 0x0000008004057890 */ /* 0x000fe8000fffe0ff */
[----:B------:R-:W-:Y:S01]  /*4ee0*/  UPRMT UR5, URZ, 0x654, UR5 ;  /* 0x00000654ff057896 */ /* 0x000fe20008000005 */
[----:B------:R-:W-:Y:S01]  /*4ef0*/  @!PT LDS RZ, [RZ] ;  /* 0x00000000fffff984 */ /* 0x000fe20000000800 */
[----:B------:R-:W-:Y:S01]  /*4f00*/  @!PT LDS RZ, [RZ] ;  /* 0x00000000fffff984 */ /* 0x000fe20000000800 */
[----:B------:R-:W-:Y:S01]  /*4f10*/  @!PT LDS RZ, [RZ] ;  /* 0x00000000fffff984 */ /* 0x000fe20000000800 */
[----:B------:R-:W-:Y:S01]  /*4f20*/  @!PT LDS RZ, [RZ] ;  /* 0x00000000fffff984 */ /* 0x000fe20000000800 */
[----:B------:R3:W-:Y:S06]  /*4f30*/  MEMBAR.ALL.CTA ;  /* 0x0000000000007992 */ /* 0x0007ec0000008000 */
[----:B---3--:R-:W3:Y:S02]  /*4f40*/  FENCE.VIEW.ASYNC.S ;  /* 0x00000000000073c6 */ /* 0x008ee40000000000 */
[----:B---3--:R-:W-:Y:S01]  /*4f50*/  SYNCS.ARRIVE.TRANS64.RED.A1T0 RZ, [UR5], RZ ;  /* 0x000000ffffff79a7 */ /* 0x008fe20008100405 */
[----:B--2---:R-:W-:Y:S11]  /*4f60*/  LOP3.LUT P0, RZ, R6, 0x1, RZ, 0xc0, !PT ;  /* 0x0000000106ff7812 */ /* 0x004ff6000780c0ff */
[----:B------:R-:W-:Y:S02]  /*4f70*/  @!UPT UIADD3 URZ, UPT, UPT, URZ, URZ, URZ ;  /* 0x000000fffffff290 */ /* 0x000fe4000fffe0ff */
[----:B------:R-:W-:Y:S01]  /*4f80*/  VOTEU.ANY UP1, P0 ;  /* 0x0000000000ff7886 */ /* 0x000fe20000020100 */
[----:B------:R-:W-:Y:S01]  /*4f90*/  PLOP3.LUT P0, PT, PT, PT, UP1, 0x80, 0x8 ;  /* 0x000000000008781c */ /* 0x000fe20003f0f018 */
[----:B------:R-:W-:Y:S11]  /*4fa0*/  UP2UR UR48, UPR, URZ, 0x2 ;  /* 0x00000002ff307883 */ /* 0x000ff60008000000 */
[----:B------:R-:W-:Y:S01]  /*4fb0*/  @!UPT UIADD3 URZ, UPT, UPT, URZ, URZ, URZ ;  /* 0x000000fffffff290 */ /* 0x000fe2000fffe0ff */
[----:B-1----:R-:W-:Y:S02]  /*4fc0*/  @P0 MOV R3, R4 ;  /* 0x0000000400030202 */ /* 0x002fe40000000f00 */
[----:B------:R-:W-:Y:S02]  /*4fd0*/  @P0 SHF.R.U32.HI R0, RZ, 0x10, R5 ;  /* 0x00000010ff000819 */ /* 0x000fe40000011605 */
[----:B------:R-:W-:Y:S02]  /*4fe0*/  @P0 LOP3.LUT R4, R5, 0xffff, RZ, 0xc0, !PT ;  /* 0x0000ffff05040812 */ /* 0x000fe400078ec0ff */
[----:B------:R-:W-:Y:S02]  /*4ff0*/  @P0 R2UR UR7, R3 ;  /* 0x00000000030702ca */ /* 0x000fe400000e0000 */
[----:B------:R-:W-:Y:S02]  /*5000*/  @P0 R2UR UR4, R0 ;  /* 0x00000000000402ca */ /* 0x000fe400000e0000 */
[----:B------:R-:W-:Y:S09]  /*5010*/  @P0 R2UR UR6, R4 ;  /* 0x00000000040602ca */ /* 0x000ff200000e0000 */
[----:B------:R-:W-:Y:S02]  /*5020*/  @UP1 UMOV UR38, UR7 ;  /* 0x0000000700261c82 */ /* 0x000fe40008000000 */
[----:B------:R-:W-:Y:S02]  /*5030*/  @UP1 UMOV UR49, UR4 ;  /* 0x0000000400311c82 */ /* 0x000fe40008000000 */
[----:B------:R-:W-:Y:S01]  /*5040*/  @UP1 UMOV UR37, UR6 ;  /* 0x0000000600251c82 */ /* 0x000fe20008000000 */
[----:B------:R-:W-:Y:S05]  /*5050*/  BRA.U !UP0, `(.L_x_86) ;  /* 0x0000000108c87547 */ /* 0x000fea000b800000 */
[----:B------:R-:W1:Y:S01]  /*5060*/  LDCU UR7, c[0x0][0x370] ;  /* 0x00006e00ff0777ac */ /* 0x000e620008000800 */
[----:B------:R-:W2:Y:S01]  /*5070*/  LDCU UR4, c[0x0][0x374] ;  /* 0x00006e80ff0477ac */ /* 0x000ea20008000800 */
[----:B------:R-:W-:Y:S02]  /*5080*/  UISETP.NE.AND UP0, UPT, UR54, 0x1, UPT ;  /* 0x000000013600788c */ /* 0x000fe4000bf05270 */
[----:B------:R-:W-:Y:S02]  /*5090*/  UIMAD.WIDE.U32 UR10, UR37, UR55, URZ ;  /* 0x00000037250a72a5 */ /* 0x000fe4000f8e00ff */
[----:B------:R-:W-:Y:S02]  /*50a0*/  UISETP.NE.AND UP1, UPT, UR43, 0x1, UPT ;  /* 0x000000012b00788c */ /* 0x000fe4000bf25270 */
[----:B------:R-:W-:Y:S02]  /*50b0*/  UISETP.NE.AND UP2, UPT, UR42, 0x1, UPT ;  /* 0x000000012a00788c */ /* 0x000fe4000bf45270 */
[----:B------:R-:W-:Y:S02]  /*50c0*/  UIMAD.WIDE.U32 UR14, UR38, UR52, URZ ;  /* 0x00000034260e72a5 */ /* 0x000fe4000f8e00ff */
[----:B-1----:R-:W-:Y:S02]  /*50d0*/  UIMAD.WIDE.U32 UR12, UR7, UR52, URZ ;  /* 0x00000034070c72a5 */ /* 0x002fe4000f8e00ff */
[----:B--2---:R-:W-:Y:S07]  /*50e0*/  UIMAD.WIDE.U32 UR8, UR4, UR55, URZ ;  /* 0x00000037040872a5 */ /* 0x004fee000f8e00ff */
[----:B------:R-:W-:Y:S02]  /*50f0*/  UMOV UR5, UR9 ;  /* 0x0000000900057c82 */ /* 0x000fe40008000000 */
[----:B------:R-:W-:Y:S03]  /*5100*/  @UP0 USHF.R.U32.HI UR4, URZ, UR62, UR5 ;  /* 0x0000003eff040299 */ /* 0x000fe60008011605 */
[----:B------:R-:W-:Y:S01]  /*5110*/  UMOV UR5, UR11 ;  /* 0x0000000b00057c82 */ /* 0x000fe20008000000 */
[----:B------:R-:W-:Y:S02]  /*5120*/  UIMAD.WIDE.U32 UR8, UR4, UR40, URZ ;  /* 0x00000028040872a5 */ /* 0x000fe4000f8e00ff */
[----:B------:R-:W-:Y:S03]  /*5130*/  USHF.R.U32.HI UR6, URZ, UR62, UR5 ;  /* 0x0000003eff067299 */ /* 0x000fe60008011605 */
[----:B------:R-:W-:Y:S01]  /*5140*/  UMOV UR5, UR13 ;  /* 0x0000000d00057c82 */ /* 0x000fe20008000000 */
[----:B------:R-:W-:Y:S02]  /*5150*/  USEL UR6, UR37, UR6, !UP0 ;  /* 0x0000000625067287 */ /* 0x000fe4000c000000 */
[----:B------:R-:W-:Y:S01]  /*5160*/  @UP1 USHF.R.U32.HI UR7, URZ, UR53, UR5 ;  /* 0x00000035ff071299 */ /* 0x000fe20008011605 */
[----:B------:R-:W-:Y:S02]  /*5170*/  UMOV UR8, UR9 ;  /* 0x0000000900087c82 */ /* 0x000fe40008000000 */
[----:B------:R-:W-:Y:S01]  /*5180*/  UMOV UR5, UR15 ;  /* 0x0000000f00057c82 */ /* 0x000fe20008000000 */
[----:B------:R-:W-:Y:S02]  /*5190*/  UIMAD.WIDE.U32 UR10, UR7, UR40, URZ ;  /* 0x00000028070a72a5 */ /* 0x000fe4000f8e00ff */
[----:B------:R-:W-:Y:S02]  /*51a0*/  @UP2 USHF.R.U32.HI UR4, URZ, UR41, UR8 ;  /* 0x00000029ff042299 */ /* 0x000fe40008011608 */
[----:B------:R-:W-:Y:S02]  /*51b0*/  USHF.R.U32.HI UR5, URZ, UR53, UR5 ;  /* 0x00000035ff057299 */ /* 0x000fe40008011605 */
[----:B------:R-:W-:Y:S02]  /*51c0*/  UIMAD UR4, UR42, UR4, URZ ;  /* 0x000000042a0472a4 */ /* 0x000fe4000f8e02ff */
[----:B------:R-:W-:Y:S02]  /*51d0*/  USEL UR5, UR38, UR5, !UP1 ;  /* 0x0000000526057287 */ /* 0x000fe4000c800000 */
[----:B------:R-:W-:Y:S01]  /*51e0*/  UISETP.GE.AND UP0, UPT, UR6, UR4, UPT ;  /* 0x000000040600728c */ /* 0x000fe2000bf06270 */
[----:B------:R-:W-:Y:S02]  /*51f0*/  UMOV UR10, UR11 ;  /* 0x0000000b000a7c82 */ /* 0x000fe40008000000 */
[----:B------:R-:W-:Y:S02]  /*5200*/  @UP2 USHF.R.U32.HI UR7, URZ, UR41, UR10 ;  /* 0x00000029ff072299 */ /* 0x000fe4000801160a */
[----:B------:R-:W-:Y:S02]  /*5210*/  UIMAD.WIDE.U32 UR10, UR6, UR40, URZ ;  /* 0x00000028060a72a5 */ /* 0x000fe4000f8e00ff */
[----:B------:R-:W-:Y:S04]  /*5220*/  UIMAD UR8, UR42, UR7, URZ ;  /* 0x000000072a0872a4 */ /* 0x000fe8000f8e02ff */
[----:B------:R-:W-:Y:S02]  /*5230*/  UISETP.GE.OR UP0, UPT, UR5, UR8, UP0 ;  /* 0x000000080500728c */ /* 0x000fe40008706670 */
[----:B------:R-:W-:Y:S02]  /*5240*/  UIMAD.WIDE.U32 UR8, UR5, UR40, URZ ;  /* 0x00000028050872a5 */ /* 0x000fe4000f8e00ff */
[----:B------:R-:W-:Y:S01]  /*5250*/  UIADD3 UR8, UPT, UPT, -UR5, URZ, URZ ;  /* 0x000000ff05087290 */ /* 0x000fe2000fffe1ff */
[----:B------:R-:W-:Y:S02]  /*5260*/  UMOV UR4, UR11 ;  /* 0x0000000b00047c82 */ /* 0x000fe40008000000 */
[----:B------:R-:W-:Y:S04]  /*5270*/  USHF.R.U32.HI UR4, URZ, UR41, UR4 ;  /* 0x00000029ff047299 */ /* 0x000fe80008011604 */
[----:B------:R-:W-:Y:S03]  /*5280*/  USEL UR11, UR6, UR4, !UP2 ;  /* 0x00000004060b7287 */ /* 0x000fe6000d000000 */
[----:B------:R-:W-:Y:S01]  /*5290*/  @!UP0 UMOV UR4, UR9 ;  /* 0x0000000900048c82 */ /* 0x000fe20008000000 */
[----:B------:R-:W-:Y:S02]  /*52a0*/  UIADD3 UR10, UPT, UPT, -UR11, URZ, URZ ;  /* 0x000000ff0b0a7290 */ /* 0x000fe4000fffe1ff */
[----:B------:R-:W-:Y:S02]  /*52b0*/  @!UP0 USHF.R.U32.HI UR4, URZ, UR41, UR4 ;  /* 0x00000029ff048299 */ /* 0x000fe40008011604 */
[----:B------:R-:W-:Y:S02]  /*52c0*/  UIMAD UR10, UR42, UR10, UR6 ;  /* 0x0000000a2a0a72a4 */ /* 0x000fe4000f8e0206 */
[----:B------:R-:W-:Y:S02]  /*52d0*/  @!UP0 USEL UR4, UR5, UR4, !UP2 ;  /* 0x0000000405048287 */ /* 0x000fe4000d000000 */
[----:B------:R-:W-:Y:S02]  /*52e0*/  UIADD3 UR9, UPT, UPT, -UR6, URZ, URZ ;  /* 0x000000ff06097290 */ /* 0x000fe4000fffe1ff */
[----:B------:R-:W-:Y:S02]  /*52f0*/  @!UP0 UIMAD UR10, UR7, UR10, UR4 ;  /* 0x0000000a070a82a4 */ /* 0x000fe4000f8e0204 */
[----:B------:R-:W-:Y:S02]  /*5300*/  @!UP0 UIADD3 UR11, UPT, UPT, UR11, -UR4, URZ ;  /* 0x800000040b0b8290 */ /* 0x000fe4000fffe0ff */
[----:B------:R-:W-:Y:S02]  /*5310*/  UIMAD UR7, UR43, UR8, UR38 ;  /* 0x000000082b0772a4 */ /* 0x000fe4000f8e0226 */
[----:B------:R-:W-:Y:S02]  /*5320*/  @!UP0 UIMAD UR6, UR11, UR42, UR5 ;  /* 0x0000002a0b0682a4 */ /* 0x000fe4000f8e0205 */
[----:B------:R-:W-:Y:S01]  /*5330*/  UIMAD UR4, UR54, UR9, UR37 ;  /* 0x00000009360472a4 */ /* 0x000fe2000f8e0225 */
[----:B------:R-:W-:Y:S02]  /*5340*/  @!UP0 UMOV UR5, UR10 ;  /* 0x0000000a00058c82 */ /* 0x000fe40008000000 */
[----:B------:R-:W-:Y:S02]  /*5350*/  UIMAD UR38, UR5, UR43, UR7 ;  /* 0x0000002b052672a4 */ /* 0x000fe4000f8e0207 */
[----:B------:R-:W-:Y:S11]  /*5360*/  UIMAD UR37, UR6, UR54, UR4 ;  /* 0x00000036062572a4 */ /* 0x000ff6000f8e0204 */
[----:B------:R-:W-:Y:S01]  /*5370*/  @!UPT UIADD3 URZ, UPT, UPT, URZ, URZ, URZ ;  /* 0x000000fffffff290 */ /* 0x000fe2000fffe0ff */
.L_x_86:
[----:B------:R-:W-:Y:S02]  /*5380*/  UISETP.NE.AND UP0, UPT, UR39, 0x1, UPT ;  /* 0x000000012700788c */ /* 0x000fe4000bf05270 */
[----:B------:R-:W-:Y:S09]  /*5390*/  UIADD3 UR47, UPT, UPT, UR16, 0x1, URZ ;  /* 0x00000001102f7890 */ /* 0x000ff2000fffe0ff */
[----:B------:R-:W1:Y:S01]  /*53a0*/  @!UP0 LDCU.128 UR12, c[0x0][0xb10] ;  /* 0x00016200ff0c87ac */ /* 0x000e620008000c00 */
[----:B------:R-:W2:Y:S01]  /*53b0*/  @!UP0 LDCU UR5, c[0x0][0xb0c] ;  /* 0x00016180ff0587ac */ /* 0x000ea20008000800 */
[----:B------:R-:W3:Y:S01]  /*53c0*/  @!UP0 LDCU UR10, c[0x0][0xb20] ;  /* 0x00016400ff0a87ac */ /* 0x000ee20008000800 */
[----:B-1----:R-:W-:Y:S02]  /*53d0*/  UIMAD.WIDE.U32 UR8, UR38, UR12, URZ ;  /* 0x0000000c260872a5 */ /* 0x002fe4000f8e00ff */
[----:B------:R-:W-:Y:S02]  /*53e0*/  UIMAD.WIDE.U32 UR6, UR37, UR15, URZ ;  /* 0x0000000f250672a5 */ /* 0x000fe4000f8e00ff */
[----:B------:R-:W-:Y:S03]  /*53f0*/  @!UP0 UISETP.NE.AND UP1, UPT, UR14, 0x1, UPT ;  /* 0x000000010e00888c */ /* 0x000fe6000bf25270 */
[----:B------:R-:W-:Y:S01]  /*5400*/  @!UP0 UMOV UR4, UR9 ;  /* 0x0000000900048c82 */ /* 0x000fe20008000000 */
[----:B--2---:R-:W-:Y:S02]  /*5410*/  @!UP0 UISETP.NE.AND UP2, UPT, UR5, 0x1, UPT ;  /* 0x000000010500888c */ /* 0x004fe4000bf45270 */
[----:B------:R-:W-:Y:S01]  /*5420*/  @!UP0 USHF.R.U32.HI UR4, URZ, UR13, UR4 ;  /* 0x0000000dff048299 */ /* 0x000fe20008011604 */
[----:B------:R-:W-:Y:S02]  /*5430*/  @!UP0 UMOV UR6, UR7 ;  /* 0x0000000700068c82 */ /* 0x000fe40008000000 */
[----:B---3--:R-:W-:Y:S02]  /*5440*/  @!UP0 USHF.R.U32.HI UR6, URZ, UR10, UR6 ;  /* 0x0000000aff068299 */ /* 0x008fe40008011606 */
[----:B------:R-:W-:Y:S02]  /*5450*/  @!UP0 USEL UR7, UR38, UR4, !UP2 ;  /* 0x0000000426078287 */ /* 0x000fe4000d000000 */
[----:B------:R-:W-:Y:S04]  /*5460*/  @!UP0 USEL UR6, UR37, UR6, !UP1 ;  /* 0x0000000625068287 */ /* 0x000fe8000c800000 */
[----:B------:R-:W-:Y:S02]  /*5470*/  @!UP0 UIADD3 UR4, UPT, UPT, -UR7, UR6, URZ ;  /* 0x0000000607048290 */ /* 0x000fe4000fffe1ff */
[----:B------:R-:W-:Y:S02]  /*5480*/  @!UP0 UIADD3 UR6, UPT, UPT, UR7, -UR6, URZ ;  /* 0x8000000607068290 */ /* 0x000fe4000fffe0ff */
[----:B------:R-:W-:Y:S02]  /*5490*/  UIADD3 UR7, UPT, UPT, UR44, 0x200, URZ ;  /* 0x000002002c077890 */ /* 0x000fe4000fffe0ff */
[----:B------:R-:W-:Y:S02]  /*54a0*/  @!UP0 UIMAD UR38, UR4, UR5, UR38 ;  /* 0x00000005042682a4 */ /* 0x000fe4000f8e0226 */
[----:B------:R-:W-:Y:S02]  /*54b0*/  @!UP0 UIMAD UR37, UR6, UR14, UR37 ;  /* 0x0000000e062582a4 */ /* 0x000fe4000f8e0225 */
[----:B------:R-:W-:Y:S09]  /*54c0*/  ULOP3.LUT UP0, URZ, UR7, 0x90, URZ, 0xc0, !UPT ;  /* 0x0000009007ff7892 */ /* 0x000ff2000f80c0ff */
[----:B------:R-:W-:Y:S05]  /*54d0*/  BRA.U !UP0, `(.L_x_87) ;  /* 0x0000000108407547 */ /* 0x000fea000b800000 */
[----:B------:R-:W1:Y:S01]  /*54e0*/  LDCU.64 UR8, c[0x4][0x80] ;  /* 0x01001000ff0877ac */ /* 0x000e620008000a00 */
[----:B------:R-:W-:Y:S01]  /*54f0*/  MOV R15, 0x0 ;  /* 0x00000000000f7802 */ /* 0x000fe20000000f00 */
[----:B------:R-:W-:Y:S02]  /*5500*/  HFMA2 R12, -RZ, RZ, 0, 5.9604644775390625e-08 ;  /* 0x00000001ff0c7431 */ /* 0x000fe400000001ff */
[----:B------:R-:W-:Y:S02]  /*5510*/  IMAD.MOV.U32 R8, RZ, RZ, 0x70 ;  /* 0x00000070ff087424 */ /* 0x000fe400078e00ff */
[----:B------:R-:W-:Y:S01]  /*5520*/  IMAD.MOV.U32 R13, RZ, RZ, RZ ;  /* 0x000000ffff0d7224 */ /* 0x000fe200078e00ff */
[----:B------:R-:W2:Y:S01]  /*5530*/  LDCU.64 UR6, c[0x4][0x88] ;  /* 0x01001100ff0677ac */ /* 0x000ea20008000a00 */
[----:B------:R-:W3:Y:S01]  /*5540*/  LDC.64 R14, c[0x4][R15] ;  /* 0x010000000f0e7b82 */ /* 0x000ee20000000a00 */
[----:B------:R-:W4:Y:S01]  /*5550*/  LDCU.64 UR4, c[0x4][0x8] ;  /* 0x01000100ff0477ac */ /* 0x000f220008000a00 */
[----:B-1----:R-:W-:Y:S01]  /*5560*/  MOV R5, UR9 ;  /* 0x0000000900057c02 */ /* 0x002fe20008000f00 */
[----:B------:R-:W-:Y:S01]  /*5570*/  IMAD.U32 R4, RZ, RZ, UR8 ;  /* 0x00000008ff047e24 */ /* 0x000fe2000f8e00ff */
[----:B--2---:R-:W-:Y:S01]  /*5580*/  MOV R7, UR7 ;  /* 0x0000000700077c02 */ /* 0x004fe20008000f00 */
[----:B------:R-:W-:Y:S01]  /*5590*/  IMAD.U32 R6, RZ, RZ, UR6 ;  /* 0x00000006ff067e24 */ /* 0x000fe2000f8e00ff */
[----:B----4-:R-:W-:Y:S01]  /*55a0*/  MOV R11, UR5 ;  /* 0x00000005000b7c02 */ /* 0x010fe20008000f00 */
[----:B------:R-:W-:Y:S02]  /*55b0*/  IMAD.U32 R10, RZ, RZ, UR4 ;  /* 0x00000004ff0a7e24 */ /* 0x000fe4000f8e00ff */
[----:B------:R-:W-:Y:S07]  /*55c0*/  LEPC R20, `(.L_x_87) ;  /* 0x000000001014794e */ /* 0x000fee0000000000 */
[----:B---3-5:R-:W-:Y:S05]  /*55d0*/  CALL.ABS.NOINC R14 ;  /* 0x000000000e007343 */ /* 0x028fea0003c00000 */
.L_x_87:
[----:B------:R-:W-:Y:S04]  /*55e0*/  UIADD3 UR4, UPT, UPT, UR44, 0x3a00, URZ ;  /* 0x00003a002c047890 */ /* 0x000fe8000fffe0ff */
        /* <DEDUP_REMOVED lines=18> */
.L_x_88:
[----:B----4-:R-:W-:Y:S01]  /*5710*/  ISETP.NE.U32.AND P3, PT, R240, RZ, PT ;  /* 0x000000fff000720c */ /* 0x010fe20003f65070 */
[----:B------:R-:W-:Y:S01]  /*5720*/  UISETP.NE.AND UP1, UPT, UR58, URZ, UPT ;  /* 0x000000ff3a00728c */ /* 0x000fe2000bf25270 */
[----:B------:R-:W1:Y:S01]  /*5730*/  LDC.64 R4, c[0x0][0x8b0] ;  /* 0x00022c00ff047b82 */ /* 0x000e620000000a00 */
[----:B------:R-:W-:Y:S02]  /*5740*/  PLOP3.LUT P1, PT, PT, PT, PT, 0x8, 0x80 ;  /* 0x000000000080781c */ /* 0x000fe40003f2e170 */
[----:B------:R-:W-:Y:S02]  /*5750*/  ISETP.NE.AND.EX P3, PT, R241, RZ, PT, P3 ;  /* 0x000000fff100720c */ /* 0x000fe40003f65330 */
[----:B------:R-:W-:Y:S05]  /*5760*/  PLOP3.LUT P0, PT, PT, PT, UP1, 0x80, 0x8 ;  /* 0x000000000008781c */ /* 0x000fea0003f0f018 */
[----:B------:R-:W2:Y:S08]  /*5770*/  @UP1 LDCU.64 UR4, c[0x0][0x888] ;  /* 0x00011100ff0417ac */ /* 0x000eb00008000a00 */
[----:B------:R-:W-:Y:S01]  /*5780*/  @P0 PLOP3.LUT P1, PT, P3, PT, PT, 0x80, 0x8 ;  /* 0x000000000008081c */ /* 0x000fe20001f2f070 */
[----:B--2---:R-:W-:Y:S01]  /*5790*/  @UP1 UISETP.NE.U32.AND UP0, UPT, UR4, URZ, UPT ;  /* 0x000000ff0400128c */ /* 0x004fe2000bf05070 */
[----:B-1----:R-:W-:Y:S03]  /*57a0*/  ISETP.NE.U32.AND P4, PT, R4, RZ, PT ;  /* 0x000000ff0400720c */ /* 0x002fe60003f85070 */
[----:B------:R-:W-:Y:S01]  /*57b0*/  @UP1 UISETP.NE.AND.EX UP0, UPT, UR5, URZ, UPT, UP0 ;  /* 0x000000ff0500128c */ /* 0x000fe2000bf05300 */
[----:B------:R-:W-:Y:S03]  /*57c0*/  ISETP.NE.AND.EX P4, PT, R5, RZ, PT, P4 ;  /* 0x000000ff0500720c */ /* 0x000fe60003f85340 */
[----:B------:R-:W-:Y:S01]  /*57d0*/  @UP1 USEL UR4, URZ, 0xffffffff, UP0 ;  /* 0xffffffffff041887 */ /* 0x000fe20008000000 */
[----:B------:R-:W-:Y:S11]  /*57e0*/  @!P3 BRA `(.L_x_89) ;  /* 0x000000000030b947 */ /* 0x000ff60003800000 */
[----:B------:R-:W-:Y:S01]  /*57f0*/  ISETP.NE.U32.AND P2, PT, R238, RZ, PT ;  /* 0x000000ffee00720c */ /* 0x000fe20003f45070 */
[----:B------:R-:W1:Y:S01]  /*5800*/  LDCU.64 UR6, c[0x0][0x358] ;  /* 0x00006b00ff0677ac */ /* 0x000e620008000a00 */
[----:B------:R-:W-:Y:S02]  /*5810*/  IMAD.MOV.U32 R237, RZ, RZ, 0x1 ;  /* 0x00000001ffed7424 */ /* 0x000fe400078e00ff */
[----:B------:R-:W-:Y:S11]  /*5820*/  ISETP.NE.AND.EX P2, PT, R239, RZ, PT, P2 ;  /* 0x000000ffef00720c */ /* 0x000ff60003f45320 */
[----:B------:R-:W-:Y:S02]  /*5830*/  @!UPT UIADD3 URZ, UPT, UPT, URZ, URZ, URZ ;  /* 0x000000fffffff290 */ /* 0x000fe4000fffe0ff */
[----:B------:R-:W2:Y:S01]  /*5840*/  @P2 LDC.64 R6, c[0x0][0x888] ;  /* 0x00022200ff062b82 */ /* 0x000ea20000000a00 */
[----:B------:R-:W-:Y:S04]  /*5850*/  @P2 IMAD R0, R240, UR36, RZ ;  /* 0x00000024f0002c24 */ /* 0x000fe8000f8e02ff */
[----:B--2---:R-:W-:Y:S04]  /*5860*/  @P2 IMAD.WIDE R6, R0, 0x4, R6 ;  /* 0x0000000400062825 */ /* 0x004fe800078e0206 */
[----:B------:R-:W-:Y:S01]  /*5870*/  HFMA2 R0, -RZ, RZ, 0, 5.9604644775390625e-08 ;  /* 0x00000001ff007431 */ /* 0x000fe200000001ff */
[----:B-1---5:R1:W5:Y:S04]  /*5880*/  @P2 LDG.E R124, desc[UR6][R6.64] ;  /* 0x00000006067c2981 */ /* 0x022368000c1e1900 */
[----:B------:R-:W-:Y:S01]  /*5890*/  @!P2 PRMT R237, R0, 0x7610, R237 ;  /* 0x0000761000eda816 */ /* 0x000fe200000000ed */
[----:B-1----:R-:W2:Y:S06]  /*58a0*/  @!P2 LDC R124, c[0x0][0x880] ;  /* 0x00022000ff7cab82 */ /* 0x002eac0000000800 */
.L_x_89:
[----:B------:R-:W-:Y:S05]  /*58b0*/  @!P4 BRA `(.L_x_90) ;  /* 0x000000000028c947 */ /* 0x000fea0003800000 */
[----:B------:R-:W1:Y:S01]  /*58c0*/  LDC.64 R6, c[0x0][0x8a8] ;  /* 0x00022a00ff067b82 */ /* 0x000e620000000a00 */
[----:B------:R-:W3:Y:S01]  /*58d0*/  LDCU.64 UR6, c[0x0][0x358] ;  /* 0x00006b00ff0677ac */ /* 0x000ee20008000a00 */
[----:B-1----:R-:W-:Y:S04]  /*58e0*/  ISETP.NE.U32.AND P2, PT, R6, RZ, PT ;  /* 0x000000ff0600720c */ /* 0x002fe80003f45070 */
[----:B------:R-:W-:Y:S11]  /*58f0*/  ISETP.NE.AND.EX P2, PT, R7, RZ, PT, P2 ;  /* 0x000000ff0700720c */ /* 0x000ff60003f45320 */
[----:B------:R-:W-:Y:S02]  /*5900*/  @!UPT UIADD3 URZ, UPT, UPT, URZ, URZ, URZ ;  /* 0x000000fffffff290 */ /* 0x000fe4000fffe0ff */
[----:B------:R-:W1:Y:S01]  /*5910*/  @P2 LDC.64 R6, c[0x0][0x8a8] ;  /* 0x00022a00ff062b82 */ /* 0x000e620000000a00 */
[----:B------:R-:W-:Y:S04]  /*5920*/  @P2 IMAD R3, R4, UR36, RZ ;  /* 0x0000002404032c24 */ /* 0x000fe8000f8e02ff */
[----:B-1----:R-:W-:Y:S05]  /*5930*/  @P2 IMAD.WIDE R6, R3, 0x4, R6 ;  /* 0x0000000403062825 */ /* 0x002fea00078e0206 */
[----:B---3-5:R1:W5:Y:S02]  /*5940*/  @P2 LDG.E R121, desc[UR6][R6.64] ;  /* 0x0000000606792981 */ /* 0x028364000c1e1900 */
[----:B-1----:R-:W3:Y:S02]  /*5950*/  @!P2 LDC R121, c[0x0][0x8a0] ;  /* 0x00022800ff79ab82 */ /* 0x002ee40000000800 */
.L_x_90:
[----:B--2--5:R-:W-:Y:S01]  /*5960*/  @P0 ISETP.NE.AND P4, PT, R124, RZ, PT ;  /* 0x000000ff7c00020c */ /* 0x024fe20003f85270 */
[----:B------:R-:W-:Y:S01]  /*5970*/  IMAD.U32 R0, RZ, RZ, UR4 ;  /* 0x00000004ff007e24 */ /* 0x000fe2000f8e00ff */
[----:B------:R-:W-:Y:S01]  /*5980*/  @P0 LOP3.LUT P2, RZ, R237, 0xff, RZ, 0xc0, !PT ;  /* 0x000000ffedff0812 */ /* 0x000fe2000784c0ff */
[----:B------:R-:W-:Y:S01]  /*5990*/  BSSY B1, `(.L_x_91) ;  /* 0x0000055000017945 */ /* 0x000fe20003800000 */
[----:B------:R-:W-:Y:S02]  /*59a0*/  @P0 SEL R3, RZ, 0xffffffff, P4 ;  /* 0xffffffffff030807 */ /* 0x000fe40002000000 */
[----:B------:R-:W-:Y:S02]  /*59b0*/  CS2R R154, SRZ ;  /* 0x00000000009a7805 */ /* 0x000fe4000001ff00 */
[----:B------:R-:W-:Y:S02]  /*59c0*/  LEA R148, R120, UR44, 0x3 ;  /* 0x0000002c78947c11 */ /* 0x000fe4000f8e18ff */
[----:B------:R-:W-:Y:S02]  /*59d0*/  CS2R R152, SRZ ;  /* 0x0000000000987805 */ /* 0x000fe4000001ff00 */
[----:B------:R-:W-:Y:S02]  /*59e0*/  @P1 SEL R3, R0, R3, !P2 ;  /* 0x0000000300031207 */ /* 0x000fe40005000000 */
[----:B------:R-:W-:Y:S02]  /*59f0*/  CS2R R18, SRZ ;  /* 0x0000000000127805 */ /* 0x000fe4000001ff00 */
[----:B------:R-:W-:Y:S02]  /*5a00*/  SHF.L.U32 R9, R249, 0x1f, RZ ;  /* 0x0000001ff9097819 */ /* 0x000fe400000006ff */
[----:B------:R-:W-:Y:S02]  /*5a10*/  CS2R R16, SRZ ;  /* 0x0000000000107805 */ /* 0x000fe4000001ff00 */
[----:B------:R-:W-:Y:S02]  /*5a20*/  @P0 LOP3.LUT R3, R3, 0x1, RZ, 0xc0, !PT ;  /* 0x0000000103030812 */ /* 0x000fe400078ec0ff */
[----:B------:R-:W-:Y:S02]  /*5a30*/  CS2R R146, SRZ ;  /* 0x0000000000927805 */ /* 0x000fe4000001ff00 */
[----:B------:R-:W-:Y:S02]  /*5a40*/  PLOP3.LUT P5, PT, PT, PT, PT, 0x8, 0x80 ;  /* 0x000000000080781c */ /* 0x000fe40003fae170 */
[----:B------:R-:W-:Y:S02]  /*5a50*/  CS2R R144, SRZ ;  /* 0x0000000000907805 */ /* 0x000fe4000001ff00 */
[----:B------:R-:W-:Y:S02]  /*5a60*/  ISETP.NE.U32.OR P1, PT, R3, 0x1, !P0 ;  /* 0x000000010300780c */ /* 0x000fe40004725470 */
[----:B------:R-:W-:Y:S02]  /*5a70*/  CS2R R142, SRZ ;  /* 0x00000000008e7805 */ /* 0x000fe4000001ff00 */
[----:B------:R-:W-:Y:S02]  /*5a80*/  CS2R R140, SRZ ;  /* 0x00000000008c7805 */ /* 0x000fe4000001ff00 */
[----:B------:R-:W-:Y:S02]  /*5a90*/  CS2R R138, SRZ ;  /* 0x00000000008a7805 */ /* 0x000fe4000001ff00 */
[----:B------:R-:W-:Y:S02]  /*5aa0*/  CS2R R136, SRZ ;  /* 0x0000000000887805 */ /* 0x000fe4000001ff00 */
[----:B------:R-:W-:Y:S02]  /*5ab0*/  CS2R R134, SRZ ;  /* 0x0000000000867805 */ /* 0x000fe4000001ff00 */
[----:B------:R-:W-:Y:S02]  /*5ac0*/  CS2R R132, SRZ ;  /* 0x0000000000847805 */ /* 0x000fe4000001ff00 */
[----:B------:R-:W-:Y:S02]  /*5ad0*/  CS2R R130, SRZ ;  /* 0x0000000000827805 */ /* 0x000fe4000001ff00 */
[----:B------:R-:W-:Y:S02]  /*5ae0*/  CS2R R128, SRZ ;  /* 0x0000000000807805 */ /* 0x000fe4000001ff00 */
[----:B------:R-:W-:Y:S04]  /*5af0*/  @P1 SHF.L.U32 R4, R243, 0x1f, RZ ;  /* 0x0000001ff3041819 */ /* 0x000fe800000006ff */
[----:B------:R-:W1:Y:S01]  /*5b00*/  @P1 SYNCS.PHASECHK.TRANS64.TRYWAIT P0, [UR44+0x50], R4 ;  /* 0x00005004ff0015a7 */ /* 0x000e62000800112c */
[----:B------:R2:W4:Y:S01]  /*5b10*/  SYNCS.PHASECHK.TRANS64.TRYWAIT P4, [R148+URZ+0x90], R9 ;  /* 0x00009009940075a7 */ /* 0x00052200080811ff */
[----:B-1----:R-:W-:Y:S01]  /*5b20*/  @P1 PLOP3.LUT P5, PT, P0, PT, PT, 0x8, 0x80 ;  /* 0x000000000080181c */ /* 0x002fe200007ae170 */
[----:B------:R-:W-:Y:S01]  /*5b30*/  @!UPT UIADD3 URZ, UPT, UPT, URZ, URZ, URZ ;  /* 0x000000fffffff290 */ /* 0x000fe2000fffe0ff */
[----:B--2-4-:R-:W-:Y:S11]  /*5b40*/  @!P1 BRA `(.L_x_92) ;  /* 0x0000000000e49947 */ /* 0x014ff60003800000 */
[----:B------:R-:W-:Y:S01]  /*5b50*/  ISETP.NE.U32.AND P0, PT, RZ, UR50, PT ;  /* 0x00000032ff007c0c */ /* 0x000fe2000bf05070 */
[----:B------:R-:W-:Y:S01]  /*5b60*/  BSSY B0, `(.L_x_93) ;  /* 0x0000026000007945 */ /* 0x000fe20003800000 */
[----:B------:R-:W-:Y:S02]  /*5b70*/  ISETP.NE.AND P2, PT, R124, RZ, PT ;  /* 0x000000ff7c00720c */ /* 0x000fe40003f45270 */
[----:B------:R-:W-:Y:S02]  /*5b80*/  CS2R R130, SRZ ;  /* 0x0000000000827805 */ /* 0x000fe4000001ff00 */
[----:B------:R-:W-:Y:S02]  /*5b90*/  ISETP.NE.AND.EX P0, PT, RZ, UR51, PT, P0 ;  /* 0x00000033ff007c0c */ /* 0x000fe4000bf05300 */
[----:B------:R-:W-:Y:S02]  /*5ba0*/  CS2R R128, SRZ ;  /* 0x0000000000807805 */ /* 0x000fe4000001ff00 */
[----:B------:R-:W-:Y:S02]  /*5bb0*/  LOP3.LUT P1, RZ, R237, 0xff, RZ, 0xc0, !PT ;  /* 0x000000ffedff7812 */ /* 0x000fe4000782c0ff */
[----:B------:R-:W-:Y:S02]  /*5bc0*/  CS2R R134, SRZ ;  /* 0x0000000000867805 */ /* 0x000fe4000001ff00 */
[----:B------:R-:W-:Y:S02]  /*5bd0*/  SEL R0, RZ, 0xffffffff, P2 ;  /* 0xffffffffff007807 */ /* 0x000fe40001000000 */
[----:B------:R-:W-:Y:S02]  /*5be0*/  CS2R R132, SRZ ;  /* 0x0000000000847805 */ /* 0x000fe4000001ff00 */
[----:B------:R-:W-:Y:S02]  /*5bf0*/  SEL R3, RZ, 0xffffffff, P0 ;  /* 0xffffffffff037807 */ /* 0x000fe40000000000 */
[----:B------:R-:W-:Y:S02]  /*5c00*/  CS2R R138, SRZ ;  /* 0x00000000008a7805 */ /* 0x000fe4000001ff00 */
[----:B------:R-:W-:Y:S02]  /*5c10*/  CS2R R136, SRZ ;  /* 0x0000000000887805 */ /* 0x000fe4000001ff00 */
[----:B------:R-:W-:Y:S02]  /*5c20*/  CS2R R142, SRZ ;  /* 0x00000000008e7805 */ /* 0x000fe4000001ff00 */
[----:B------:R-:W-:Y:S02]  /*5c30*/  @P3 SEL R0, R3, R0, !P1 ;  /* 0x0000000003003207 */ /* 0x000fe40004800000 */
[----:B------:R-:W-:Y:S02]  /*5c40*/  CS2R R140, SRZ ;  /* 0x00000000008c7805 */ /* 0x000fe4000001ff00 */
[----:B------:R-:W-:Y:S02]  /*5c50*/  CS2R R146, SRZ ;  /* 0x0000000000927805 */ /* 0x000fe4000001ff00 */
[----:B------:R-:W-:Y:S02]  /*5c60*/  CS2R R144, SRZ ;  /* 0x0000000000907805 */ /* 0x000fe4000001ff00 */
[----:B------:R-:W-:Y:S02]  /*5c70*/  LOP3.LUT R0, R0, 0x1, RZ, 0xc0, !PT ;  /* 0x0000000100007812 */ /* 0x000fe400078ec0ff */
[----:B------:R-:W-:Y:S02]  /*5c80*/  CS2R R18, SRZ ;  /* 0x0000000000127805 */ /* 0x000fe4000001ff00 */
[----:B------:R-:W-:Y:S02]  /*5c90*/  CS2R R16, SRZ ;  /* 0x0000000000107805 */ /* 0x000fe4000001ff00 */
[----:B------:R-:W-:Y:S02]  /*5ca0*/  CS2R R154, SRZ ;  /* 0x00000000009a7805 */ /* 0x000fe4000001ff00 */
[----:B------:R-:W-:Y:S02]  /*5cb0*/  ISETP.NE.U32.AND P0, PT, R0, 0x1, PT ;  /* 0x000000010000780c */ /* 0x000fe40003f05070 */
[----:B------:R-:W-:Y:S11]  /*5cc0*/  CS2R R152, SRZ ;  /* 0x0000000000987805 */ /* 0x000ff6000001ff00 */
[----:B------:R-:W1:Y:S02]  /*5cd0*/  @P0 S2R R0, SR_TID.X ;  /* 0x0000000000000919 */ /* 0x000e640000002100 */
[C---:B-1----:R-:W-:Y:S02]  /*5ce0*/  @P0 IMAD.SHL.U32 R4, R0.reuse, 0x10, RZ ;  /* 0x0000001000040824 */ /* 0x042fe400078e00ff */
[C---:B------:R-:W-:Y:S02]  /*5cf0*/  @P0 IMAD.SHL.U32 R7, R0.reuse, 0x20, RZ ;  /* 0x0000002000070824 */ /* 0x040fe400078e00ff */
[----:B------:R-:W-:Y:S01]  /*5d00*/  @P0 IMAD.SHL.U32 R3, R0, 0x4, RZ ;  /* 0x0000000400030824 */ /* 0x000fe200078e00ff */
[----:B------:R-:W-:Y:S02]  /*5d10*/  @P0 LOP3.LUT R4, R4, 0x600, RZ, 0xc0, !PT ;  /* 0x0000060004040812 */ /* 0x000fe400078ec0ff */
[----:B------:R-:W-:Y:S02]  /*5d20*/  @P0 LOP3.LUT R5, R7, 0x80, RZ, 0xc0, !PT ;  /* 0x0000008007050812 */ /* 0x000fe400078ec0ff */
[--C-:B------:R-:W-:Y:S02]  /*5d30*/  @P0 LOP3.LUT R4, R4, 0x60, R7.reuse, 0xf8, !PT ;  /* 0x0000006004040812 */ /* 0x100fe400078ef807 */
[----:B------:R-:W-:Y:S02]  /*5d40*/  @P0 LOP3.LUT R0, R5, 0x10, R0, 0xf8, !PT ;  /* 0x0000001005000812 */ /* 0x000fe400078ef800 */
[----:B------:R-:W-:Y:S02]  /*5d50*/  @P0 LOP3.LUT R4, R4, 0x100, R7, 0xf8, !PT ;  /* 0x0000010004040812 */ /* 0x000fe400078ef807 */
[----:B------:R-:W-:Y:S04]  /*5d60*/  @P0 LOP3.LUT R3, R0, 0x10, R3, 0x78, !PT ;  /* 0x0000001000030812 */ /* 0x000fe800078e7803 */
[----:B------:R-:W-:Y:S01]  /*5d70*/  @P0 LOP3.LUT R4, R4, R3, RZ, 0xfc, !PT ;  /* 0x0000000304040212 */ /* 0x000fe200078efcff */
[----:B------:R-:W-:Y:S06]  /*5d80*/  @!P5 BRA `(.L_x_94) ;  /* 0x00000000000cd947 */ /* 0x000fec0003800000 */
[----:B------:R-:W-:Y:S04]  /*5d90*/  SHF.L.U32 R3, R243, 0x1f, RZ ;  /* 0x0000001ff3037819 */ /* 0x000fe800000006ff */
[----:B------:R-:W1:Y:S02]  /*5da0*/  SYNCS.PHASECHK.TRANS64.TRYWAIT P1, [UR44+0x50], R3 ;  /* 0x00005003ff0075a7 */ /* 0x000e64000802112c */
[----:B-1----:R-:W-:Y:S05]  /*5db0*/  @!P1 BRA `(.L_x_95) ;  /* 0x0000003400f09947 */ /* 0x002fea0003800000 */
.L_x_94:
[----:B------:R-:W-:Y:S05]  /*5dc0*/  BSYNC B0 ;  /* 0x0000000000007941 */ /* 0x000fea0003800000 */
.L_x_93:
[----:B------:R2:W4:Y:S01]  /*5dd0*/  @P0 LDS.128 R128, [R4+UR44+0x200] ;  /* 0x0002002c04800984 */ /* 0x0005220008000c00 */
[----:B------:R-:W-:Y:S01]  /*5de0*/  UIADD3 UR4, UPT, UPT, UR44, 0x58, URZ ;  /* 0x000000582c047890 */ /* 0x000fe2000fffe0ff */
[----:B------:R-:W-:Y:S02]  /*5df0*/  LOP3.LUT R243, R243, 0x1, RZ, 0x3c, !PT ;  /* 0x00000001f3f37812 */ /* 0x000fe400078e3cff */
[----:B------:R2:W1:Y:S01]  /*5e00*/  @P0 LDS.128 R132, [R4+UR44+0xa00] ;  /* 0x000a002c04840984 */ /* 0x0004620008000c00 */
[----:B------:R-:W-:Y:S03]  /*5e10*/  UPRMT UR4, UR59, 0x654, UR4 ;  /* 0x000006543b047896 */ /* 0x000fe60008000004 */
[----:B------:R2:W1:Y:S04]  /*5e20*/  @P0 LDS.128 R136, [R4+UR44+0x1200] ;  /* 0x0012002c04880984 */ /* 0x0004680008000c00 */
[----:B------:R2:W1:Y:S04]  /*5e30*/  @P0 LDS.128 R140, [R4+UR44+0x1a00] ;  /* 0x001a002c048c0984 */ /* 0x0004680008000c00 */
[----:B------:R2:W1:Y:S04]  /*5e40*/  @P0 LDS.128 R144, [R4+UR44+0x2200] ;  /* 0x0022002c04900984 */ /* 0x0004680008000c00 */
[----:B------:R2:W1:Y:S04]  /*5e50*/  @P0 LDS.128 R16, [R4+UR44+0x2a00] ;  /* 0x002a002c04100984 */ /* 0x0004680008000c00 */
[----:B------:R2:W1:Y:S01]  /*5e60*/  @P0 LDS.128 R152, [R4+UR44+0x3200] ;  /* 0x0032002c04980984 */ /* 0x0004620008000c00 */
[----:B------:R-:W-:Y:S01]  /*5e70*/  @!PT LDS RZ, [RZ] ;  /* 0x00000000fffff984 */ /* 0x000fe20000000800 */
[----:B------:R-:W-:Y:S01]  /*5e80*/  @!PT LDS RZ, [RZ] ;  /* 0x00000000fffff984 */ /* 0x000fe20000000800 */
[----:B------:R-:W-:Y:S01]  /*5e90*/  @!PT LDS RZ, [RZ] ;  /* 0x00000000fffff984 */ /* 0x000fe20000000800 */
[----:B------:R-:W-:Y:S01]  /*5ea0*/  @!PT LDS RZ, [RZ] ;  /* 0x00000000fffff984 */ /* 0x000fe20000000800 */
[----:B------:R5:W-:Y:S06]  /*5eb0*/  MEMBAR.ALL.CTA ;  /* 0x0000000000007992 */ /* 0x000bec0000008000 */
[----:B-----5:R-:W5:Y:S02]  /*5ec0*/  FENCE.VIEW.ASYNC.S ;  /* 0x00000000000073c6 */ /* 0x020f640000000000 */
[----:B-----5:R-:W-:Y:S01]  /*5ed0*/  SYNCS.ARRIVE.TRANS64.RED.A1T0 RZ, [UR4], RZ ;  /* 0x000000ffffff79a7 */ /* 0x020fe20008100404 */
.L_x_92:
[----:B------:R-:W-:Y:S05]  /*5ee0*/  BSYNC B1 ;  /* 0x0000000000017941 */ /* 0x000fea0003800000 */
.L_x_91:
[----:B-1----:R-:W-:Y:S04]  /*5ef0*/  LEA.HI R0, R120, R120, RZ, 0x1 ;  /* 0x0000007878007211 */ /* 0x002fe800078f08ff */
[----:B------:R-:W-:Y:S02]  /*5f00*/  SHF.R.U32.HI R7, RZ, 0x1, R0 ;  /* 0x00000001ff077819 */ /* 0x000fe40000011600 */
[----:B------:R-:W-:Y:S03]  /*5f10*/  LOP3.LUT R5, R0, 0xffe, RZ, 0xc0, !PT ;  /* 0x00000ffe00057812 */ /* 0x000fe600078ec0ff */
[----:B------:R-:W-:Y:S02]  /*5f20*/  IMAD R3, R7, 0xe0, R2 ;  /* 0x000000e007037824 */ /* 0x000fe400078e0202 */
[----:B------:R-:W-:Y:S04]  /*5f30*/  IMAD.IADD R0, R120, 0x1, -R5 ;  /* 0x0000000178007824 */ /* 0x000fe800078e0a05 */
[----:B------:R-:W-:Y:S05]  /*5f40*/  IMAD R122, R0, 0x100000, R3 ;  /* 0x00100000007a7824 */ /* 0x000fea00078e0203 */
[----:B------:R-:W-:Y:S04]  /*5f50*/  SHF.R.U32.HI R11, RZ, 0x15, R122 ;  /* 0x00000015ff0b7819 */ /* 0x000fe8000001167a */
[----:B------:R-:W-:Y:S01]  /*5f60*/  LOP3.LUT P0, RZ, R11, 0x3, R242, 0x48, !PT ;  /* 0x000000030bff7812 */ /* 0x000fe200078048f2 */
[----:B------:R-:W-:Y:S01]  /*5f70*/  @!UPT UIADD3 URZ, UPT, UPT, URZ, URZ, URZ ;  /* 0x000000fffffff290 */ /* 0x000fe2000fffe0ff */
[----:B------:R-:W-:Y:S11]  /*5f80*/  @P4 BRA `(.L_x_96) ;  /* 0x0000000000084947 */ /* 0x000ff60003800000 */
[----:B------:R-:W1:Y:S02]  /*5f90*/  SYNCS.PHASECHK.TRANS64.TRYWAIT P1, [R148+URZ+0x90], R9 ;  /* 0x00009009940075a7 */ /* 0x000e6400080211ff */
[----:B-1----:R-:W-:Y:S05]  /*5fa0*/  @!P1 BRA `(.L_x_97) ;  /* 0x00000034008c9947 */ /* 0x002fea0003800000 */
.L_x_96:
[----:B------:R-:W-:Y:S05]  /*5fb0*/  @!P0 BRA `(.L_x_98) ;  /* 0x0000000000408947 */ /* 0x000fea0003800000 */
[----:B------:R-:W1:Y:S01]  /*5fc0*/  LDCU.64 UR8, c[0x4][0x70] ;  /* 0x01000e00ff0877ac */ /* 0x000e620008000a00 */
[----:B------:R-:W-:Y:S01]  /*5fd0*/  MOV R15, 0x0 ;  /* 0x00000000000f7802 */ /* 0x000fe20000000f00 */
[----:B------:R-:W-:Y:S02]  /*5fe0*/  HFMA2 R12, -RZ, RZ, 0, 5.9604644775390625e-08 ;  /* 0x00000001ff0c7431 */ /* 0x000fe400000001ff */
[----:B------:R-:W-:Y:S02]  /*5ff0*/  IMAD.MOV.U32 R8, RZ, RZ, 0x192 ;  /* 0x00000192ff087424 */ /* 0x000fe400078e00ff */
[----:B------:R-:W-:Y:S01]  /*6000*/  IMAD.MOV.U32 R13, RZ, RZ, RZ ;  /* 0x000000ffff0d7224 */ /* 0x000fe200078e00ff */
[----:B------:R-:W5:Y:S01]  /*6010*/  LDCU.64 UR6, c[0x4][0x78] ;  /* 0x01000f00ff0677ac */ /* 0x000f620008000a00 */
[----:B------:R-:W3:Y:S01]  /*6020*/  LDC.64 R14, c[0x4][R15] ;  /* 0x010000000f0e7b82 */ /* 0x000ee20000000a00 */
[----:B------:R-:W4:Y:S01]  /*6030*/  LDCU.64 UR4, c[0x4][0x10] ;  /* 0x01000200ff0477ac */ /* 0x000f220008000a00 */
[----:B-1----:R-:W-:Y:S01]  /*6040*/  MOV R5, UR9 ;  /* 0x0000000900057c02 */ /* 0x002fe20008000f00 */
[----:B--2---:R-:W-:Y:S01]  /*6050*/  IMAD.U32 R4, RZ, RZ, UR8 ;  /* 0x00000008ff047e24 */ /* 0x004fe2000f8e00ff */
[----:B-----5:R-:W-:Y:S01]  /*6060*/  MOV R7, UR7 ;  /* 0x0000000700077c02 */ /* 0x020fe20008000f00 */
[----:B------:R-:W-:Y:S01]  /*6070*/  IMAD.U32 R6, RZ, RZ, UR6 ;  /* 0x00000006ff067e24 */ /* 0x000fe2000f8e00ff */
[----:B----4-:R-:W-:Y:S01]  /*6080*/  MOV R11, UR5 ;  /* 0x00000005000b7c02 */ /* 0x010fe20008000f00 */
[----:B------:R-:W-:Y:S02]  /*6090*/  IMAD.U32 R10, RZ, RZ, UR4 ;  /* 0x00000004ff0a7e24 */ /* 0x000fe4000f8e00ff */
[----:B------:R-:W-:Y:S07]  /*60a0*/  LEPC R20, `(.L_x_98) ;  /* 0x000000001014794e */ /* 0x000fee0000000000 */
[----:B---3--:R-:W-:Y:S05]  /*60b0*/  CALL.ABS.NOINC R14 ;  /* 0x000000000e007343 */ /* 0x008fea0003c00000 */
.L_x_98:
[----:B------:R-:W-:Y:S05]  /*60c0*/  WARPSYNC.ALL ;  /* 0x0000000000007948 */ /* 0x000fea0003800000 */
[C---:B------:R-:W-:Y:S01]  /*60d0*/  R2UR UR4, R122.reuse ;  /* 0x000000007a0472ca */ /* 0x040fe200000e0000 */
[----:B------:R-:W-:Y:S05]  /*60e0*/  VIADD R3, R122, 0x20 ;  /* 0x000000207a037836 */ /* 0x000fea0000000000 */
[----:B------:R-:W-:Y:S04]  /*60f0*/  SHF.R.U32.HI R3, RZ, 0x15, R3 ;  /* 0x00000015ff037819 */ /* 0x000fe80000011603 */
[----:B------:R-:W-:Y:S03]  /*6100*/  LOP3.LUT P0, RZ, R3, 0x3, R242, 0x48, !PT ;  /* 0x0000000303ff7812 */ /* 0x000fe600078048f2 */
[----:B------:R-:W1:Y:S01]  /*6110*/  LDTM.16dp32bit_t0_t15.x16 R104, tmem[UR4] ;  /* 0x00000004006879ee */ /* 0x000e620008a00000 */
[----:B------:R-:W1:Y:S09]  /*6120*/  LDTM.16dp32bit_t16_t31.x16 R104, tmem[UR4+0x10] ;  /* 0x00001004006879ee */ /* 0x000e720008a20000 */
[----:B-1----:R-:W-:Y:S05]  /*6130*/  @!P0 BRA `(.L_x_99) ;  /* 0x0000000000408947 */ /* 0x002fea0003800000 */
        /* <DEDUP_REMOVED lines=16> */
.L_x_99:
[----:B------:R-:W-:Y:S05]  /*6240*/  WARPSYNC.ALL ;  /* 0x0000000000007948 */ /* 0x000fea0003800000 */
[C---:B------:R-:W-:Y:S01]  /*6250*/  R2UR UR4, R122.reuse ;  /* 0x000000007a0472ca */ /* 0x040fe200000e0000 */
[----:B------:R-:W-:Y:S05]  /*6260*/  VIADD R3, R122, 0x40 ;  /* 0x000000407a037836 */ /* 0x000fea0000000000 */
[----:B------:R-:W-:Y:S04]  /*6270*/  SHF.R.U32.HI R3, RZ, 0x15, R3 ;  /* 0x00000015ff037819 */ /* 0x000fe80000011603 */
[----:B------:R-:W-:Y:S03]  /*6280*/  LOP3.LUT P0, RZ, R3, 0x3, R242, 0x48, !PT ;  /* 0x0000000303ff7812 */ /* 0x000fe600078048f2 */
[----:B------:R-:W1:Y:S01]  /*6290*/  LDTM.16dp32bit_t0_t15.x16 R88, tmem[UR4+0x20] ;  /* 0x00002004005879ee */ /* 0x000e620008a00000 */
        /* <DEDUP_REMOVED lines=18> */
.L_x_100:
        /* <DEDUP_REMOVED lines=24> */
.L_x_101:
        /* <DEDUP_REMOVED lines=24> */
.L_x_102:
        /* <DEDUP_REMOVED lines=24> */
.L_x_103:
        /* <DEDUP_REMOVED lines=24> */
.L_x_104:
[----:B------:R-:W1:Y:S01]  /*69c0*/  S2R R244, SR_TID.X ;  /* 0x0000000000f47919 */ /* 0x000e620000002100 */
[----:B------:R-:W-:Y:S05]  /*69d0*/  WARPSYNC.ALL ;  /* 0x0000000000007948 */ /* 0x000fea0003800000 */
[----:B-1----:R-:W-:Y:S01]  /*69e0*/  LOP3.LUT P0, RZ, R244, 0x60, RZ, 0xc0, !PT ;  /* 0x00000060f4ff7812 */ /* 0x002fe2000780c0ff */
[----:B----4-:R-:W-:Y:S01]  /*69f0*/  IMAD.SHL.U32 R234, R129, 0x100, RZ ;  /* 0x0000010081ea7824 */ /* 0x010fe200078e00ff */
[C---:B------:R-:W-:Y:S01]  /*6a00*/  SHF.L.U32 R125, R128.reuse, 0x10, RZ ;  /* 0x00000010807d7819 */ /* 0x040fe200000006ff */
[----:B------:R-:W-:Y:S01]  /*6a10*/  IMAD.SHL.U32 R177, R17, 0x100, RZ ;  /* 0x0000010011b17824 */ /* 0x000fe200078e00ff */
[C---:B------:R-:W-:Y:S01]  /*6a20*/  PRMT R123, R128.reuse, 0x8880, RZ ;  /* 0x00008880807b7816 */ /* 0x040fe200000000ff */
[----:B------:R-:W-:Y:S01]  /*6a30*/  IMAD.SHL.U32 R168, R19, 0x100, RZ ;  /* 0x0000010013a87824 */ /* 0x000fe200078e00ff */
[----:B------:R-:W-:Y:S01]  /*6a40*/  SHF.L.U32 R127, R128, 0x8, RZ ;  /* 0x00000008807f7819 */ /* 0x000fe200000006ff */
[----:B------:R-:W-:Y:S01]  /*6a50*/  IMAD.SHL.U32 R174, R147, 0x100, RZ ;  /* 0x0000010093ae7824 */ /* 0x000fe200078e00ff */
[----:B------:R-:W-:Y:S01]  /*6a60*/  PRMT R236, R129, 0x8880, RZ ;  /* 0x0000888081ec7816 */ /* 0x000fe200000000ff */
[----:B------:R-:W-:Y:S01]  /*6a70*/  IMAD.SHL.U32 R213, R137, 0x100, RZ ;  /* 0x0000010089d57824 */ /* 0x000fe200078e00ff */
[----:B------:R-:W-:Y:S01]  /*6a80*/  SHF.R.S32.HI R126, RZ, 0x18, R128 ;  /* 0x00000018ff7e7819 */ /* 0x000fe20000011480 */
[----:B------:R-:W-:Y:S01]  /*6a90*/  IMAD.SHL.U32 R195, R139, 0x100, RZ ;  /* 0x000001008bc37824 */ /* 0x000fe200078e00ff */
[----:B------:R-:W-:Y:S01]  /*6aa0*/  SHF.L.U32 R235, R129, 0x10, RZ ;  /* 0x0000001081eb7819 */ /* 0x000fe200000006ff */
[----:B------:R-:W-:Y:S01]  /*6ab0*/  IMAD.SHL.U32 R189, R145, 0x100, RZ ;  /* 0x0000010091bd7824 */ /* 0x000fe200078e00ff */
[C---:B------:R-:W-:Y:S01]  /*6ac0*/  PRMT R231, R130.reuse, 0x8880, RZ ;  /* 0x0000888082e77816 */ /* 0x040fe200000000ff */
[C---:B---3--:R-:W-:Y:S01]  /*6ad0*/  IMAD R0, R121.reuse, R104, RZ ;  /* 0x0000006879007224 */ /* 0x048fe200078e02ff */
[----:B------:R-:W-:Y:S01]  /*6ae0*/  SHF.R.S32.HI R128, RZ, 0x18, R129 ;  /* 0x00000018ff807819 */ /* 0x000fe20000011481 */
[----:B------:R-:W-:Y:S01]  /*6af0*/  IMAD R3, R121, R105, RZ ;  /* 0x0000006979037224 */ /* 0x000fe200078e02ff */
[C---:B------:R-:W-:Y:S01]  /*6b00*/  SHF.L.U32 R230, R130.reuse, 0x10, RZ ;  /* 0x0000001082e67819 */ /* 0x040fe200000006ff */
[----:B------:R-:W-:Y:S01]  /*6b10*/  IMAD R0, R123, R124, R0 ;  /* 0x0000007c7b007224 */ /* 0x000fe200078e0200 */
[----:B------:R-:W-:Y:S01]  /*6b20*/  SHF.L.U32 R225, R130, 0x8, RZ ;  /* 0x0000000882e17819 */ /* 0x000fe200000006ff */
[----:B------:R-:W-:Y:S01]  /*6b30*/  IMAD R22, R121, R108, RZ ;  /* 0x0000006c79167224 */ /* 0x000fe200078e02ff */
[----:B------:R-:W-:Y:S01]  /*6b40*/  PRMT R224, R131, 0x8880, RZ ;  /* 0x0000888083e07816 */ /* 0x000fe200000000ff */
[----:B------:R-:W-:Y:S01]  /*6b50*/  IMAD.MOV.U32 R123, RZ, RZ, R236 ;  /* 0x000000ffff7b7224 */ /* 0x000fe200078e00ec */
[----:B------:R-:W-:Y:S01]  /*6b60*/  SHF.R.S32.HI R129, RZ, 0x18, R130 ;  /* 0x00000018ff817819 */ /* 0x000fe20000011482 */
[----:B------:R-:W-:Y:S01]  /*6b70*/  IMAD R23, R121, R109, RZ ;  /* 0x0000006d79177224 */ /* 0x000fe200078e02ff */
[----:B------:R-:W-:Y:S01]  /*6b80*/  SHF.L.U32 R222, R131, 0x10, RZ ;  /* 0x0000001083de7819 */ /* 0x000fe200000006ff */
[C---:B------:R-:W-:Y:S01]  /*6b90*/  IMAD R88, R121.reuse, R88, RZ ;  /* 0x0000005879587224 */ /* 0x040fe200078e02ff */
[C---:B------:R-:W-:Y:S01]  /*6ba0*/  PRMT R233, R132.reuse, 0x8880, RZ ;  /* 0x0000888084e97816 */ /* 0x040fe200000000ff */
[C---:B------:R-:W-:Y:S01]  /*6bb0*/  IMAD R89, R121.reuse, R89, RZ ;  /* 0x0000005979597224 */ /* 0x040fe200078e02ff */
[----:B------:R-:W-:Y:S01]  /*6bc0*/  SHF.R.S32.HI R130, RZ, 0x18, R131 ;  /* 0x00000018ff827819 */ /* 0x000fe20000011483 */
[C---:B------:R-:W-:Y:S01]  /*6bd0*/  IMAD R92, R121.reuse, R92, RZ ;  /* 0x0000005c795c7224 */ /* 0x040fe200078e02ff */
[C---:B------:R-:W-:Y:S01]  /*6be0*/  SHF.L.U32 R232, R132.reuse, 0x10, RZ ;  /* 0x0000001084e87819 */ /* 0x040fe200000006ff */
[C---:B------:R-:W-:Y:S01]  /*6bf0*/  IMAD R93, R121.reuse, R93, RZ ;  /* 0x0000005d795d7224 */ /* 0x040fe200078e02ff */
[----:B------:R-:W-:Y:S01]  /*6c00*/  SHF.L.U32 R229, R132, 0x8, RZ ;  /* 0x0000000884e57819 */ /* 0x000fe200000006ff */
[----:B------:R-:W-:Y:S01]  /*6c10*/  IMAD R96, R121, R96, RZ ;  /* 0x0000006079607224 */ /* 0x000fe200078e02ff */
[----:B------:R-:W-:Y:S01]  /*6c20*/  PRMT R228, R133, 0x8880, RZ ;  /* 0x0000888085e47816 */ /* 0x000fe200000000ff */
[----:B------:R-:W-:Y:S01]  /*6c30*/  IMAD R97, R121, R97, RZ ;  /* 0x0000006179617224 */ /* 0x000fe200078e02ff */
[----:B------:R-:W-:Y:S01]  /*6c40*/  SHF.L.U32 R227, R133, 0x10, RZ ;  /* 0x0000001085e37819 */ /* 0x000fe200000006ff */
[C---:B------:R-:W-:Y:S01]  /*6c50*/  IMAD R100, R121.reuse, R100, RZ ;  /* 0x0000006479647224 */ /* 0x040fe200078e02ff */
[C---:B------:R-:W-:Y:S01]  /*6c60*/  PRMT R218, R134.reuse, 0x8880, RZ ;  /* 0x0000888086da7816 */ /* 0x040fe200000000ff */
        /* <DEDUP_REMOVED lines=69> */
[----:B------:R-:W-:Y:S01]  /*70c0*/  PRMT R188, R16, 0x8880, RZ ;  /* 0x0000888010bc7816 */ /* 0x000fe200000000ff */
[C---:B------:R-:W-:Y:S01]  /*70d0*/  IMAD R29, R121.reuse, R29, RZ ;  /* 0x0000001d791d7224 */ /* 0x040fe200078e02ff */
[----:B------:R-:W-:Y:S01]  /*70e0*/  R2UR UR4, R122 ;  /* 0x000000007a0472ca */ /* 0x000fe200000e0000 */
[C---:B------:R-:W-:Y:S01]  /*70f0*/  IMAD R30, R121.reuse, R30, RZ ;  /* 0x0000001e791e7224 */ /* 0x040fe200078e02ff */
[C---:B------:R-:W-:Y:S01]  /*7100*/  SHF.L.U32 R187, R16.reuse, 0x10, RZ ;  /* 0x0000001010bb7819 */ /* 0x040fe200000006ff */
[C---:B------:R-:W-:Y:S01]  /*7110*/  IMAD R32, R121.reuse, R32, RZ ;  /* 0x0000002079207224 */ /* 0x040fe200078e02ff */
[----:B------:R-:W-:Y:S01]  /*7120*/  SHF.L.U32 R186, R16, 0x8, RZ ;  /* 0x0000000810ba7819 */ /* 0x000fe200000006ff */
[----:B------:R-:W-:Y:S01]  /*7130*/  IMAD R33, R121, R33, RZ ;  /* 0x0000002179217224 */ /* 0x000fe200078e02ff */
[----:B------:R-:W-:Y:S01]  /*7140*/  PRMT R179, R17, 0x8880, RZ ;  /* 0x0000888011b37816 */ /* 0x000fe200000000ff */
[C---:B------:R-:W-:Y:S01]  /*7150*/  IMAD R34, R121.reuse, R34, RZ ;  /* 0x0000002279227224 */ /* 0x040fe200078e02ff */
[----:B------:R-:W-:Y:S01]  /*7160*/  R2UR UR5, R148 ;  /* 0x00000000940572ca */ /* 0x000fe200000e0000 */
[----:B------:R-:W-:Y:S01]  /*7170*/  IMAD R36, R121, R36, RZ ;  /* 0x0000002479247224 */ /* 0x000fe200078e02ff */
[----:B------:R-:W-:Y:S01]  /*7180*/  SHF.L.U32 R178, R17, 0x10, RZ ;  /* 0x0000001011b27819 */ /* 0x000fe200000006ff */
[----:B------:R-:W-:Y:S01]  /*7190*/  IMAD R37, R121, R37, RZ ;  /* 0x0000002579257224 */ /* 0x000fe200078e02ff */
[----:B------:R-:W-:Y:S01]  /*71a0*/  SHF.R.S32.HI R148, RZ, 0x18, R17 ;  /* 0x00000018ff947819 */ /* 0x000fe20000011411 */
[----:B------:R-:W-:Y:S01]  /*71b0*/  IMAD.SHL.U32 R208, R135, 0x100, RZ ;  /* 0x0000010087d07824 */ /* 0x000fe200078e00ff */
[C---:B------:R-:W-:Y:S01]  /*71c0*/  PRMT R173, R18.reuse, 0x8880, RZ ;  /* 0x0000888012ad7816 */ /* 0x040fe200000000ff */
[C---:B------:R-:W-:Y:S01]  /*71d0*/  IMAD R20, R121.reuse, R106, RZ ;  /* 0x0000006a79147224 */ /* 0x040fe200078e02ff */
[C---:B------:R-:W-:Y:S01]  /*71e0*/  SHF.L.U32 R172, R18.reuse, 0x10, RZ ;  /* 0x0000001012ac7819 */ /* 0x040fe200000006ff */
[C---:B------:R-:W-:Y:S01]  /*71f0*/  IMAD R106, R121.reuse, R112, RZ ;  /* 0x00000070796a7224 */ /* 0x040fe200078e02ff */
[----:B------:R-:W-:Y:S01]  /*7200*/  SHF.L.U32 R171, R18, 0x8, RZ ;  /* 0x0000000812ab7819 */ /* 0x000fe200000006ff */
[C---:B------:R-:W-:Y:S01]  /*7210*/  IMAD R21, R121.reuse, R107, RZ ;  /* 0x0000006b79157224 */ /* 0x040fe200078e02ff */
[----:B------:R-:W-:Y:S01]  /*7220*/  SHF.R.S32.HI R149, RZ, 0x18, R18 ;  /* 0x00000018ff957819 */ /* 0x000fe20000011412 */
[----:B------:R-:W-:Y:S01]  /*7230*/  IMAD R107, R121, R113, RZ ;  /* 0x00000071796b7224 */ /* 0x000fe200078e02ff */
[----:B------:R-:W-:Y:S01]  /*7240*/  PRMT R170, R19, 0x8880, RZ ;  /* 0x0000888013aa7816 */ /* 0x000fe200000000ff */
[----:B------:R-:W-:Y:S01]  /*7250*/  IMAD R104, R121, R110, RZ ;  /* 0x0000006e79687224 */ /* 0x000fe200078e02ff */
[----:B------:R-:W-:Y:S01]  /*7260*/  SHF.L.U32 R169, R19, 0x10, RZ ;  /* 0x0000001013a97819 */ /* 0x000fe200000006ff */
[C---:B------:R-:W-:Y:S01]  /*7270*/  IMAD R110, R121.reuse, R116, RZ ;  /* 0x00000074796e7224 */ /* 0x040fe200078e02ff */
[----:B------:R-:W-:Y:S01]  /*7280*/  SHF.R.S32.HI R150, RZ, 0x18, R19 ;  /* 0x00000018ff967819 */ /* 0x000fe20000011413 */
[C---:B------:R-:W-:Y:S01]  /*7290*/  IMAD R105, R121.reuse, R111, RZ ;  /* 0x0000006f79697224 */ /* 0x040fe200078e02ff */
[----:B------:R-:W-:Y:S01]  /*72a0*/  SHF.R.S32.HI R125, RZ, 0x18, R125 ;  /* 0x00000018ff7d7819 */ /* 0x000fe2000001147d */
[C---:B------:R-:W-:Y:S01]  /*72b0*/  IMAD R111, R121.reuse, R117, RZ ;  /* 0x00000075796f7224 */ /* 0x040fe200078e02ff */
[----:B------:R-:W-:Y:S01]  /*72c0*/  SHF.R.S32.HI R127, RZ, 0x18, R127 ;  /* 0x00000018ff7f7819 */ /* 0x000fe2000001147f */
[----:B------:R-:W-:Y:S01]  /*72d0*/  IMAD R108, R121, R114, RZ ;  /* 0x00000072796c7224 */ /* 0x000fe200078e02ff */
[----:B------:R-:W-:Y:S01]  /*72e0*/  SHF.L.U32 R245, R244, 0x5, RZ ;  /* 0x00000005f4f57819 */ /* 0x000fe200000006ff */
[-C--:B------:R-:W-:Y:S01]  /*72f0*/  IMAD R3, R125, R124.reuse, R3 ;  /* 0x0000007c7d037224 */ /* 0x080fe200078e0203 */
[----:B------:R-:W-:Y:S01]  /*7300*/  SHF.R.S32.HI R125, RZ, 0x18, R235 ;  /* 0x00000018ff7d7819 */ /* 0x000fe200000114eb */
[-C--:B------:R-:W-:Y:S01]  /*7310*/  IMAD R20, R127, R124.reuse, R20 ;  /* 0x0000007c7f147224 */ /* 0x080fe200078e0214 */
[----:B------:R-:W-:Y:S01]  /*7320*/  SHF.R.S32.HI R127, RZ, 0x18, R234 ;  /* 0x00000018ff7f7819 */ /* 0x000fe200000114ea */
[-C--:B------:R-:W-:Y:S01]  /*7330*/  IMAD R21, R126, R124.reuse, R21 ;  /* 0x0000007c7e157224 */ /* 0x080fe200078e0215 */
[----:B------:R-:W-:Y:S01]  /*7340*/  SHF.R.S32.HI R126, RZ, 0x18, R222 ;  /* 0x00000018ff7e7819 */ /* 0x000fe200000114de */
[-C--:B------:R-:W-:Y:S01]  /*7350*/  IMAD R22, R123, R124.reuse, R22 ;  /* 0x0000007c7b167224 */ /* 0x080fe200078e0216 */
[----:B------:R-:W-:Y:S01]  /*7360*/  MOV R123, R231 ;  /* 0x000000e7007b7202 */ /* 0x000fe20000000f00 */
[-C--:B------:R-:W-:Y:S01]  /*7370*/  IMAD R23, R125, R124.reuse, R23 ;  /* 0x0000007c7d177224 */ /* 0x080fe200078e0217 */
[----:B------:R-:W-:Y:S01]  /*7380*/  SHF.R.S32.HI R125, RZ, 0x18, R230 ;  /* 0x00000018ff7d7819 */ /* 0x000fe200000114e6 */
[-C--:B------:R-:W-:Y:S01]  /*7390*/  IMAD R104, R127, R124.reuse, R104 ;  /* 0x0000007c7f687224 */ /* 0x080fe200078e0268 */
[----:B------:R-:W-:Y:S01]  /*73a0*/  PRMT R167, R152, 0x8880, RZ ;  /* 0x0000888098a77816 */ /* 0x000fe200000000ff */
[-C--:B------:R-:W-:Y:S01]  /*73b0*/  IMAD R105, R128, R124.reuse, R105 ;  /* 0x0000007c80697224 */ /* 0x080fe200078e0269 */
[C---:B------:R-:W-:Y:S01]  /*73c0*/  SHF.L.U32 R166, R152.reuse, 0x10, RZ ;  /* 0x0000001098a67819 */ /* 0x040fe200000006ff */
[-C--:B------:R-:W-:Y:S01]  /*73d0*/  IMAD R106, R123, R124.reuse, R106 ;  /* 0x0000007c7b6a7224 */ /* 0x080fe200078e026a */
[----:B------:R-:W-:Y:S01]  /*73e0*/  SHF.R.S32.HI R123, RZ, 0x18, R225 ;  /* 0x00000018ff7b7819 */ /* 0x000fe200000114e1 */
[----:B------:R-:W-:Y:S01]  /*73f0*/  IMAD R107, R125, R124, R107 ;  /* 0x0000007c7d6b7224 */ /* 0x000fe200078e026b */
[----:B------:R-:W-:Y:S01]  /*7400*/  MOV R125, R224 ;  /* 0x000000e0007d7202 */ /* 0x000fe20000000f00 */
[----:B------:R-:W-:Y:S01]  /*7410*/  IMAD R109, R121, R115, RZ ;  /* 0x00000073796d7224 */ /* 0x000fe200078e02ff */
[----:B------:R-:W-:Y:S01]  /*7420*/  SHF.L.U32 R165, R152, 0x8, RZ ;  /* 0x0000000898a57819 */ /* 0x000fe200000006ff */
[-C--:B------:R-:W-:Y:S01]  /*7430*/  IMAD R108, R123, R124.reuse, R108 ;  /* 0x0000007c7b6c7224 */ /* 0x080fe200078e026c */
[----:B------:R-:W-:Y:S01]  /*7440*/  MOV R123, R233 ;  /* 0x000000e9007b7202 */ /* 0x000fe20000000f00 */
[-C--:B------:R-:W-:Y:S01]  /*7450*/  IMAD R109, R129, R124.reuse, R109 ;  /* 0x0000007c816d7224 */ /* 0x080fe200078e026d */
[----:B------:R-:W-:Y:S01]  /*7460*/  SHF.R.S32.HI R151, RZ, 0x18, R152 ;  /* 0x00000018ff977819 */ /* 0x000fe20000011498 */
[-C--:B------:R-:W-:Y:S01]  /*7470*/  IMAD R110, R125, R124.reuse, R110 ;  /* 0x0000007c7d6e7224 */ /* 0x080fe200078e026e */
[----:B------:R-:W-:Y:S01]  /*7480*/  SHF.R.S32.HI R125, RZ, 0x18, R232 ;  /* 0x00000018ff7d7819 */ /* 0x000fe200000114e8 */
[----:B------:R-:W-:Y:S01]  /*7490*/  IMAD R111, R126, R124, R111 ;  /* 0x0000007c7e6f7224 */ /* 0x000fe200078e026f */
[----:B------:R-:W-:Y:S01]  /*74a0*/  SHF.R.S32.HI R126, RZ, 0x18, R227 ;  /* 0x00000018ff7e7819 */ /* 0x000fe200000114e3 */
[----:B------:R-:W-:Y:S01]  /*74b0*/  IMAD R112, R121, R118, RZ ;  /* 0x0000007679707224 */ /* 0x000fe200078e02ff */
[----:B------:R-:W-:Y:S01]  /*74c0*/  LOP3.LUT R247, R245, 0x80, RZ, 0xc0, !PT ;  /* 0x00000080f5f77812 */ /* 0x000fe200078ec0ff */
[----:B------:R-:W-:Y:S01]  /*74d0*/  IMAD R113, R121, R119, RZ ;  /* 0x0000007779717224 */ /* 0x000fe200078e02ff */
[----:B------:R-:W-:Y:S01]  /*74e0*/  PRMT R164, R153, 0x8880, RZ ;  /* 0x0000888099a47816 */ /* 0x000fe200000000ff */
[----:B------:R-:W-:Y:S01]  /*74f0*/  IMAD R90, R121, R90, RZ ;  /* 0x0000005a795a7224 */ /* 0x000fe200078e02ff */
[----:B------:R-:W-:Y:S01]  /*7500*/  SHF.L.U32 R163, R153, 0x10, RZ ;  /* 0x0000001099a37819 */ /* 0x000fe200000006ff */
[C---:B------:R-:W-:Y:S01]  /*7510*/  IMAD R91, R121.reuse, R91, RZ ;  /* 0x0000005b795b7224 */ /* 0x040fe200078e02ff */
[----:B------:R-:W-:Y:S01]  /*7520*/  SHF.R.S32.HI R152, RZ, 0x18, R153 ;  /* 0x00000018ff987819 */ /* 0x000fe20000011499 */
        /* <DEDUP_REMOVED lines=10> */
[----:B------:R-:W-:Y:S01]  /*75d0*/  IMAD R103, R121, R103, RZ ;  /* 0x0000006779677224 */ /* 0x000fe200078e02ff */
[----:B------:R-:W-:Y:S01]  /*75e0*/  SHF.L.U32 R156, R155, 0x8, RZ ;  /* 0x000000089b9c7819 */ /* 0x000fe200000006ff */
[C---:B------:R-:W-:Y:S01]  /*75f0*/  IMAD R74, R121.reuse, R74, RZ ;  /* 0x0000004a794a7224 */ /* 0x040fe200078e02ff */
[----:B------:R-:W-:Y:S01]  /*7600*/  SHF.L.U32 R246, R244, 0x2, RZ ;  /* 0x00000002f4f67819 */ /* 0x000fe200000006ff */
[C---:B------:R-:W-:Y:S01]  /*7610*/  IMAD R75, R121.reuse, R75, RZ ;  /* 0x0000004b794b7224 */ /* 0x040fe200078e02ff */
[----:B------:R-:W-:Y:S01]  /*7620*/  IADD3 R120, PT, PT, R120, 0x1, RZ ;  /* 0x0000000178787810 */ /* 0x000fe20007ffe0ff */
[C---:B------:R-:W-:Y:S01]  /*7630*/  IMAD R78, R121.reuse, R78, RZ ;  /* 0x0000004e794e7224 */ /* 0x040fe200078e02ff */
[----:B------:R-:W-:Y:S01]  /*7640*/  BSSY.RECONVERGENT B0, `(.L_x_105) ;  /* 0x0000160000007945 */ /* 0x000fe20003800200 */
[C---:B------:R-:W-:Y:S02]  /*7650*/  IMAD R82, R121.reuse, R82, RZ ;  /* 0x0000005279527224 */ /* 0x040fe400078e02ff */
        /* <DEDUP_REMOVED lines=16> */
[----:B------:R-:W-:Y:S02]  /*7760*/  IMAD.SHL.U32 R250, R244, 0x10, RZ ;  /* 0x00000010f4fa7824 */ /* 0x000fe400078e00ff */
[C---:B------:R-:W-:Y:S02]  /*7770*/  IMAD R35, R121.reuse, R35, RZ ;  /* 0x0000002379237224 */ /* 0x040fe400078e02ff */
[C---:B------:R-:W-:Y:S01]  /*7780*/  IMAD R38, R121.reuse, R38, RZ ;  /* 0x0000002679267224 */ /* 0x040fe200078e02ff */
[----:B------:R-:W-:Y:S01]  /*7790*/  LOP3.LUT R250, R250, 0x600, RZ, 0xc0, !PT ;  /* 0x00000600fafa7812 */ /* 0x000fe200078ec0ff */
[----:B------:R-:W-:Y:S02]  /*77a0*/  IMAD R39, R121, R39, RZ ;  /* 0x0000002779277224 */ /* 0x000fe400078e02ff */
[----:B------:R-:W-:Y:S01]  /*77b0*/  IMAD.SHL.U32 R220, R131, 0x100, RZ ;  /* 0x0000010083dc7824 */ /* 0x000fe200078e00ff */
[----:B------:R-:W-:Y:S01]  /*77c0*/  SHF.R.S32.HI R131, RZ, 0x18, R132 ;  /* 0x00000018ff837819 */ /* 0x000fe20000011484 */
[----:B------:R-:W-:Y:S01]  /*77d0*/  IMAD.SHL.U32 R226, R133, 0x100, RZ ;  /* 0x0000010085e27824 */ /* 0x000fe200078e00ff */
[----:B------:R-:W-:Y:S01]  /*77e0*/  SHF.R.S32.HI R132, RZ, 0x18, R133 ;  /* 0x00000018ff847819 */ /* 0x000fe20000011485 */
[----:B------:R-:W-:Y:S01]  /*77f0*/  IMAD.SHL.U32 R201, R141, 0x100, RZ ;  /* 0x000001008dc97824 */ /* 0x000fe200078e00ff */
[----:B------:R-:W-:Y:S01]  /*7800*/  SHF.R.S32.HI R133, RZ, 0x18, R134 ;  /* 0x00000018ff857819 */ /* 0x000fe20000011486 */
[----:B------:R-:W-:Y:S01]  /*7810*/  IMAD.SHL.U32 R183, R143, 0x100, RZ ;  /* 0x000001008fb77824 */ /* 0x000fe200078e00ff */
[----:B------:R-:W-:Y:S01]  /*7820*/  SHF.R.S32.HI R134, RZ, 0x18, R135 ;  /* 0x00000018ff867819 */ /* 0x000fe20000011487 */
[----:B------:R-:W-:Y:S01]  /*7830*/  IMAD.SHL.U32 R162, R153, 0x100, RZ ;  /* 0x0000010099a27824 */ /* 0x000fe200078e00ff */
[----:B------:R-:W-:Y:S02]  /*7840*/  SHF.R.S32.HI R135, RZ, 0x18, R136 ;  /* 0x00000018ff877819 */ /* 0x000fe40000011488 */
        /* <DEDUP_REMOVED lines=12> */
[----:B------:R-:W-:Y:S01]  /*7910*/  SHF.R.S32.HI R127, RZ, 0x18, R220 ;  /* 0x00000018ff7f7819 */ /* 0x000fe200000114dc */
[----:B--2---:R-:W-:Y:S01]  /*7920*/  LDTM.16dp32bit_t0_t15.x16 R4, tmem[UR4+0xc0] ;  /* 0x0000c004000479ee */ /* 0x004fe20008a00000 */
[----:B------:R-:W1:Y:S01]  /*7930*/  LDTM.16dp32bit_t16_t31.x16 R4, tmem[UR4+0xd0] ;  /* 0x0000d004000479ee */ /* 0x000e620008a20000 */
[----:B------:R-:W-:Y:S01]  /*7940*/  SHF.R.S32.HI R153, RZ, 0x18, R154 ;  /* 0x00000018ff997819 */ /* 0x000fe2000001149a */
[----:B------:R-:W-:Y:S01]  /*7950*/  NOP ;  /* 0x0000000000007918 */ /* 0x000fe20000000000 */
[----:B------:R-:W-:Y:S01]  /*7960*/  SHF.R.S32.HI R154, RZ, 0x18, R155 ;  /* 0x00000018ff9a7819 */ /* 0x000fe2000001149b */
[-C--:B------:R-:W-:Y:S01]  /*7970*/  IMAD R112, R127, R124.reuse, R112 ;  /* 0x0000007c7f707224 */ /* 0x080fe200078e0270 */
[----:B------:R-:W-:Y:S01]  /*7980*/  SHF.R.S32.HI R127, RZ, 0x18, R226 ;  /* 0x00000018ff7f7819 */ /* 0x000fe200000114e2 */
[-C--:B------:R-:W-:Y:S01]  /*7990*/  IMAD R113, R130, R124.reuse, R113 ;  /* 0x0000007c82717224 */ /* 0x080fe200078e0271 */
[----:B------:R-:W-:Y:S01]  /*79a0*/  LOP3.LUT R155, R247, 0x10, R244, 0xf8, !PT ;  /* 0x00000010f79b7812 */ /* 0x000fe200078ef8f4 */
[-C--:B------:R-:W-:Y:S01]  /*79b0*/  IMAD R88, R123, R124.reuse, R88 ;  /* 0x0000007c7b587224 */ /* 0x080fe200078e0258 */
[----:B------:R-:W-:Y:S01]  /*79c0*/  SHF.R.S32.HI R123, RZ, 0x18, R229 ;  /* 0x00000018ff7b7819 */ /* 0x000fe200000114e5 */
[-C--:B------:R-:W-:Y:S01]  /*79d0*/  IMAD R89, R125, R124.reuse, R89 ;  /* 0x0000007c7d597224 */ /* 0x080fe200078e0259 */
[----:B------:R-:W-:Y:S01]  /*79e0*/  LOP3.LUT R244, R250, 0x60, R245, 0xf8, !PT ;  /* 0x00000060faf47812 */ /* 0x000fe200078ef8f5 */
[----:B------:R-:W-:Y:S01]  /*79f0*/  IMAD.MOV.U32 R125, RZ, RZ, R228 ;  /* 0x000000ffff7d7224 */ /* 0x000fe200078e00e4 */
[----:B------:R-:W-:Y:S01]  /*7a00*/  LOP3.LUT R155, R155, 0x10, R246, 0x78, !PT ;  /* 0x000000109b9b7812 */ /* 0x000fe200078e78f6 */
[----:B------:R-:W-:Y:S01]  /*7a10*/  IMAD R90, R123, R124, R90 ;  /* 0x0000007c7b5a7224 */ /* 0x000fe200078e025a */
[----:B------:R-:W-:Y:S01]  /*7a20*/  MOV R123, R218 ;  /* 0x000000da007b7202 */ /* 0x000fe20000000f00 */
[-C--:B------:R-:W-:Y:S01]  /*7a30*/  IMAD R91, R131, R124.reuse, R91 ;  /* 0x0000007c835b7224 */ /* 0x080fe200078e025b */
[----:B------:R-:W-:Y:S01]  /*7a40*/  LOP3.LUT R244, R244, 0x100, R245, 0xf8, !PT ;  /* 0x00000100f4f47812 */ /* 0x000fe200078ef8f5 */
[-C--:B------:R-:W-:Y:S01]  /*7a50*/  IMAD R92, R125, R124.reuse, R92 ;  /* 0x0000007c7d5c7224 */ /* 0x080fe200078e025c */
[----:B------:R-:W-:Y:S01]  /*7a60*/  SHF.R.S32.HI R125, RZ, 0x18, R217 ;  /* 0x00000018ff7d7819 */ /* 0x000fe200000114d9 */
[-C--:B------:R-:W-:Y:S01]  /*7a70*/  IMAD R93, R126, R124.reuse, R93 ;  /* 0x0000007c7e5d7224 */ /* 0x080fe200078e025d */
[----:B------:R-:W-:Y:S01]  /*7a80*/  SHF.R.S32.HI R126, RZ, 0x18, R210 ;  /* 0x00000018ff7e7819 */ /* 0x000fe200000114d2 */
[-C--:B------:R-:W-:Y:S01]  /*7a90*/  IMAD R94, R127, R124.reuse, R94 ;  /* 0x0000007c7f5e7224 */ /* 0x080fe200078e025e */
[----:B------:R-:W-:Y:S01]  /*7aa0*/  SHF.R.S32.HI R127, RZ, 0x18, R208 ;  /* 0x00000018ff7f7819 */ /* 0x000fe200000114d0 */
[-C--:B------:R-:W-:Y:S01]  /*7ab0*/  IMAD R95, R132, R124.reuse, R95 ;  /* 0x0000007c845f7224 */ /* 0x080fe200078e025f */
[----:B------:R-:W-:Y:S01]  /*7ac0*/  LOP3.LUT R155, R244, R155, RZ, 0xfc, !PT ;  /* 0x0000009bf49b7212 */ /* 0x000fe200078efcff */
[-C--:B------:R-:W-:Y:S01]  /*7ad0*/  IMAD R96, R123, R124.reuse, R96 ;  /* 0x0000007c7b607224 */ /* 0x080fe200078e0260 */
[----:B------:R-:W-:Y:S01]  /*7ae0*/  SHF.R.S32.HI R123, RZ, 0x18, R215 ;  /* 0x00000018ff7b7819 */ /* 0x000fe200000114d7 */
[----:B------:R-:W-:Y:S01]  /*7af0*/  IMAD R97, R125, R124, R97 ;  /* 0x0000007c7d617224 */ /* 0x000fe200078e0261 */
[----:B------:R-:W-:Y:S01]  /*7b00*/  MOV R125, R212 ;  /* 0x000000d4007d7202 */ /* 0x000fe20000000f00 */
[----:B------:R-:W-:Y:S01]  /*7b10*/  UIADD3 UR4, UPT, UPT, UR5, 0xb0, URZ ;  /* 0x000000b005047890 */ /* 0x000fe2000fffe0ff */
[----:B------:R-:W-:Y:S01]  /*7b20*/  I2IP.S8.S32.SAT R244, R21, R20, RZ ;  /* 0x0000001415f47239 */ /* 0x000fe200000014ff */
[-C--:B------:R-:W-:Y:S01]  /*7b30*/  IMAD R98, R123, R124.reuse, R98 ;  /* 0x0000007c7b627224 */ /* 0x080fe200078e0262 */
[----:B------:R-:W-:Y:S01]  /*7b40*/  MOV R123, R223 ;  /* 0x000000df007b7202 */ /* 0x000fe20000000f00 */
[----:B------:R-:W-:Y:S01]  /*7b50*/  IMAD R99, R133, R124, R99 ;  /* 0x0000007c85637224 */ /* 0x000fe200078e0263 */
[----:B------:R-:W-:Y:S01]  /*7b60*/  I2IP.S8.S32.SAT R245, R105, R104, RZ ;  /* 0x0000006869f57239 */ /* 0x000fe200000014ff */
[-C--:B------:R-:W-:Y:S01]  /*7b70*/  IMAD R100, R125, R124.reuse, R100 ;  /* 0x0000007c7d647224 */ /* 0x080fe200078e0264 */
[----:B------:R-:W-:Y:S01]  /*7b80*/  SHF.R.S32.HI R125, RZ, 0x18, R221 ;  /* 0x00000018ff7d7819 */ /* 0x000fe200000114dd */
[----:B------:R-:W-:Y:S01]  /*7b90*/  IMAD R101, R126, R124, R101 ;  /* 0x0000007c7e657224 */ /* 0x000fe200078e0265 */
[----:B------:R-:W-:Y:S01]  /*7ba0*/  I2IP.S8.S32.SAT R246, R109, R108, RZ ;  /* 0x0000006c6df67239 */ /* 0x000fe200000014ff */
[-C--:B------:R-:W-:Y:S01]  /*7bb0*/  IMAD R102, R127, R124.reuse, R102 ;  /* 0x0000007c7f667224 */ /* 0x080fe200078e0266 */
[----:B------:R-:W-:Y:S01]  /*7bc0*/  SHF.R.S32.HI R127, RZ, 0x18, R219 ;  /* 0x00000018ff7f7819 */ /* 0x000fe200000114db */
[----:B------:R-:W-:Y:S01]  /*7bd0*/  IMAD R103, R134, R124, R103 ;  /* 0x0000007c86677224 */ /* 0x000fe200078e0267 */
[----:B------:R-:W-:Y:S01]  /*7be0*/  I2IP.S8.S32.SAT R247, R113, R112, RZ ;  /* 0x0000007071f77239 */ /* 0x000fe200000014ff */
[----:B------:R-:W-:Y:S01]  /*7bf0*/  IMAD R72, R123, R124, R72 ;  /* 0x0000007c7b487224 */ /* 0x000fe200078e0248 */
[----:B------:R-:W-:Y:S01]  /*7c00*/  I2IP.S8.S32.SAT R244, R3, R0, R244 ;  /* 0x0000000003f47239 */ /* 0x000fe200000014f4 */
[-C--:B------:R-:W-:Y:S01]  /*7c10*/  IMAD R73, R125, R124.reuse, R73 ;  /* 0x0000007c7d497224 */ /* 0x080fe200078e0249 */
[----:B------:R-:W-:Y:S01]  /*7c20*/  SHF.R.S32.HI R125, RZ, 0x18, R214 ;  /* 0x00000018ff7d7819 */ /* 0x000fe200000114d6 */
[----:B------:R-:W-:Y:S01]  /*7c30*/  IMAD R74, R127, R124, R74 ;  /* 0x0000007c7f4a7224 */ /* 0x000fe200078e024a */
[----:B------:R-:W-:Y:S01]  /*7c40*/  SHF.R.S32.HI R127, RZ, 0x18, R213 ;  /* 0x00000018ff7f7819 */ /* 0x000fe200000114d5 */
[----:B------:R-:W-:Y:S01]  /*7c50*/  IMAD.MOV.U32 R123, RZ, RZ, R216 ;  /* 0x000000ffff7b7224 */ /* 0x000fe200078e00d8 */
[----:B------:R-:W-:Y:S01]  /*7c60*/  I2IP.S8.S32.SAT R245, R23, R22, R245 ;  /* 0x0000001617f57239 */ /* 0x000fe200000014f5 */
[----:B------:R-:W-:Y:S01]  /*7c70*/  IMAD R75, R135, R124, R75 ;  /* 0x0000007c874b7224 */ /* 0x000fe200078e024b */
[----:B------:R-:W-:Y:S01]  /*7c80*/  I2IP.S8.S32.SAT R246, R107, R106, R246 ;  /* 0x0000006a6bf67239 */ /* 0x000fe200000014f6 */
[----:B------:R-:W-:Y:S01]  /*7c90*/  IMAD R76, R123, R124, R76 ;  /* 0x0000007c7b4c7224 */ /* 0x000fe200078e024c */
[----:B------:R-:W-:Y:S01]  /*7ca0*/  MOV R123, R206 ;  /* 0x000000ce007b7202 */ /* 0x000fe20000000f00 */
[-C--:B------:R-:W-:Y:S01]  /*7cb0*/  IMAD R77, R125, R124.reuse, R77 ;  /* 0x0000007c7d4d7224 */ /* 0x080fe200078e024d */
[----:B------:R-:W-:Y:S01]  /*7cc0*/  SHF.R.S32.HI R125, RZ, 0x18, R205 ;  /* 0x00000018ff7d7819 */ /* 0x000fe200000114cd */
[-C--:B------:R-:W-:Y:S01]  /*7cd0*/  IMAD R78, R127, R124.reuse, R78 ;  /* 0x0000007c7f4e7224 */ /* 0x080fe200078e024e */
[----:B------:R-:W-:Y:S01]  /*7ce0*/  SHF.R.S32.HI R127, RZ, 0x18, R204 ;  /* 0x00000018ff7f7819 */ /* 0x000fe200000114cc */
[----:B------:R-:W-:Y:S01]  /*7cf0*/  IMAD R79, R136, R124, R79 ;  /* 0x0000007c884f7224 */ /* 0x000fe200078e024f */
[----:B------:R-:W-:Y:S01]  /*7d00*/  I2IP.S8.S32.SAT R247, R111, R110, R247 ;  /* 0x0000006e6ff77239 */ /* 0x000fe200000014f7 */
[-C--:B------:R-:W-:Y:S01]  /*7d10*/  IMAD R80, R123, R124.reuse, R80 ;  /* 0x0000007c7b507224 */ /* 0x080fe200078e0250 */
[----:B------:R-:W-:Y:S01]  /*7d20*/  MOV R123, R197 ;  /* 0x000000c5007b7202 */ /* 0x000fe20000000f00 */
[-C--:B------:R-:W-:Y:S01]  /*7d30*/  IMAD R81, R125, R124.reuse, R81 ;  /* 0x0000007c7d517224 */ /* 0x080fe200078e0251 */
[----:B------:R-:W-:Y:S01]  /*7d40*/  SHF.R.S32.HI R125, RZ, 0x18, R196 ;  /* 0x00000018ff7d7819 */ /* 0x000fe200000114c4 */
[-C--:B------:R-:W-:Y:S01]  /*7d50*/  IMAD R82, R127, R124.reuse, R82 ;  /* 0x0000007c7f527224 */ /* 0x080fe200078e0252 */
[----:B------:R-:W-:Y:S01]  /*7d60*/  SHF.R.S32.HI R127, RZ, 0x18, R195 ;  /* 0x00000018ff7f7819 */ /* 0x000fe200000114c3 */
[----:B------:R-:W-:Y:S01]  /*7d70*/  IMAD R83, R137, R124, R83 ;  /* 0x0000007c89537224 */ /* 0x000fe200078e0253 */
[----:B------:R-:W-:Y:S01]  /*7d80*/  I2IP.S8.S32.SAT R250, R91, R90, RZ ;  /* 0x0000005a5bfa7239 */ /* 0x000fe200000014ff */
[-C--:B------:R-:W-:Y:S01]  /*7d90*/  IMAD R84, R123, R124.reuse, R84 ;  /* 0x0000007c7b547224 */ /* 0x080fe200078e0254 */
[----:B------:R-:W-:Y:S01]  /*7da0*/  MOV R123, R211 ;  /* 0x000000d3007b7202 */ /* 0x000fe20000000f00 */
[----:B------:R-:W-:Y:S01]  /*7db0*/  IMAD R85, R125, R124, R85 ;  /* 0x0000007c7d557224 */ /* 0x000fe200078e0255 */
[----:B------:R-:W-:Y:S01]  /*7dc0*/  I2IP.S8.S32.SAT R195, R83, R82, RZ ;  /* 0x0000005253c37239 */ /* 0x000fe200000014ff */
[-C--:B------:R-:W-:Y:S01]  /*7dd0*/  IMAD R86, R127, R124.reuse, R86 ;  /* 0x0000007c7f567224 */ /* 0x080fe200078e0256 */
[----:B------:R-:W-:Y:S01]  /*7de0*/  SHF.R.S32.HI R125, RZ, 0x18, R209 ;  /* 0x00000018ff7d7819 */ /* 0x000fe200000114d1 */
[-C--:B------:R-:W-:Y:S01]  /*7df0*/  IMAD R87, R138, R124.reuse, R87 ;  /* 0x0000007c8a577224 */ /* 0x080fe200078e0257 */
[----:B------:R-:W-:Y:S01]  /*7e00*/  SHF.R.S32.HI R127, RZ, 0x18, R207 ;  /* 0x00000018ff7f7819 */ /* 0x000fe200000114cf */
[----:B------:R-:W-:Y:S01]  /*7e10*/  IMAD R56, R123, R124, R56 ;  /* 0x0000007c7b387224 */ /* 0x000fe200078e0238 */
[----:B------:R-:W-:Y:S01]  /*7e20*/  I2IP.S8.S32.SAT R138, R81, R80, R195 ;  /* 0x00000050518a7239 */ /* 0x000fe200000014c3 */
[----:B------:R-:W-:Y:S01]  /*7e30*/  UPRMT UR4, UR59, 0x654, UR4 ;  /* 0x000006543b047896 */ /* 0x000fe20008000004 */
[----:B------:R-:W-:Y:S01]  /*7e40*/  I2IP.S8.S32.SAT R195, R87, R86, RZ ;  /* 0x0000005657c37239 */ /* 0x000fe200000014ff */
[-C--:B------:R-:W-:Y:S01]  /*7e50*/  IMAD R57, R125, R124.reuse, R57 ;  /* 0x0000007c7d397224 */ /* 0x080fe200078e0239 */
[----:B------:R-:W-:Y:S01]  /*7e60*/  MOV R87, R203 ;  /* 0x000000cb00577202 */ /* 0x000fe20000000f00 */
[-C--:B------:R-:W-:Y:S01]  /*7e70*/  IMAD R58, R127, R124.reuse, R58 ;  /* 0x0000007c7f3a7224 */ /* 0x080fe200078e023a */
[----:B------:R-:W-:Y:S01]  /*7e80*/  SHF.R.S32.HI R86, RZ, 0x18, R202 ;  /* 0x00000018ff567819 */ /* 0x000fe200000114ca */
[-C--:B------:R-:W-:Y:S01]  /*7e90*/  IMAD R59, R139, R124.reuse, R59 ;  /* 0x0000007c8b3b7224 */ /* 0x080fe200078e023b */
[----:B------:R-:W-:Y:S01]  /*7ea0*/  SHF.R.S32.HI R123, RZ, 0x18, R201 ;  /* 0x00000018ff7b7819 */ /* 0x000fe200000114c9 */
[----:B------:R-:W-:Y:S01]  /*7eb0*/  IMAD R60, R87, R124, R60 ;  /* 0x0000007c573c7224 */ /* 0x000fe200078e023c */
[----:B------:R-:W-:Y:S01]  /*7ec0*/  I2IP.S8.S32.SAT R139, R85, R84, R195 ;  /* 0x00000054558b7239 */ /* 0x000fe200000014c3 */
[----:B------:R-:W-:Y:S01]  /*7ed0*/  IMAD R61, R86, R124, R61 ;  /* 0x0000007c563d7224 */ /* 0x000fe200078e023d */
[----:B------:R-:W-:Y:S01]  /*7ee0*/  I2IP.S8.S32.SAT R84, R59, R58, RZ ;  /* 0x0000003a3b547239 */ /* 0x000fe200000014ff */
[-C--:B------:R-:W-:Y:S01]  /*7ef0*/  IMAD R62, R123, R124.reuse, R62 ;  /* 0x0000007c7b3e7224 */ /* 0x080fe200078e023e */
[----:B------:R-:W-:Y:S01]  /*7f00*/  SHF.R.S32.HI R58, RZ, 0x18, R193 ;  /* 0x00000018ff3a7819 */ /* 0x000fe200000114c1 */
[----:B------:R-:W-:Y:S01]  /*7f10*/  IMAD.MOV.U32 R59, RZ, RZ, R194 ;  /* 0x000000ffff3b7224 */ /* 0x000fe200078e00c2 */
        /* <DEDUP_REMOVED lines=11> */
[----:B------:R-:W-:Y:S01]  /*7fd0*/  IMAD R68, R57, R124, R68 ;  /* 0x0000007c39447224 */ /* 0x000fe200078e0244 */
        /* <DEDUP_REMOVED lines=16> */
[----:B------:R-:W-:Y:S01]  /*80e0*/  SHF.R.S32.HI R57, RZ, 0x18, R180 ;  /* 0x00000018ff397819 */ /* 0x000fe200000114b4 */
[----:B-1----:R-:W-:Y:S01]  /*80f0*/  SYNCS.ARRIVE.TRANS64.RED.A1T0 RZ, [UR4], RZ ;  /* 0x000000ffffff79a7 */ /* 0x002fe20008100404 */
[----:B------:R-:W-:Y:S01]  /*8100*/  I2IP.S8.S32.SAT R58, R43, R42, RZ ;  /* 0x0000002a2b3a7239 */ /* 0x000fe200000014ff */
[----:B------:R-:W-:Y:S01]  /*8110*/  IMAD R45, R56, R124, R45 ;  /* 0x0000007c382d7224 */ /* 0x000fe200078e022d */
[----:B------:R-:W-:Y:S01]  /*8120*/  MOV R43, R182 ;  /* 0x000000b6002b7202 */ /* 0x000fe20000000f00 */
[-C--:B------:R-:W-:Y:S01]  /*8130*/  IMAD R46, R59, R124.reuse, R46 ;  /* 0x0000007c3b2e7224 */ /* 0x080fe200078e022e */
[----:B------:R-:W-:Y:S01]  /*8140*/  SHF.R.S32.HI R42, RZ, 0x18, R181 ;  /* 0x00000018ff2a7819 */ /* 0x000fe200000114b5 */
[----:B------:R-:W-:Y:S01]  /*8150*/  IMAD R47, R144, R124, R47 ;  /* 0x0000007c902f7224 */ /* 0x000fe200078e022f */
[----:B------:R-:W-:Y:S01]  /*8160*/  I2IP.S8.S32.SAT R56, R41, R40, R58 ;  /* 0x0000002829387239 */ /* 0x000fe2000000143a */
[-C--:B------:R-:W-:Y:S01]  /*8170*/  IMAD R48, R43, R124.reuse, R48 ;  /* 0x0000007c2b307224 */ /* 0x080fe200078e0230 */
[----:B------:R-:W-:Y:S01]  /*8180*/  SHF.R.S32.HI R40, RZ, 0x18, R175 ;  /* 0x00000018ff287819 */ /* 0x000fe200000114af */
[-C--:B------:R-:W-:Y:S01]  /*8190*/  IMAD R49, R42, R124.reuse, R49 ;  /* 0x0000007c2a317224 */ /* 0x080fe200078e0231 */
[----:B------:R-:W-:Y:S01]  /*81a0*/  SHF.R.S32.HI R43, RZ, 0x18, R174 ;  /* 0x00000018ff2b7819 */ /* 0x000fe200000114ae */
[----:B------:R-:W-:Y:S01]  /*81b0*/  IMAD R50, R57, R124, R50 ;  /* 0x0000007c39327224 */ /* 0x000fe200078e0232 */
[----:B------:R-:W-:Y:S01]  /*81c0*/  I2IP.S8.S32.SAT R62, R63, R62, RZ ;  /* 0x0000003e3f3e7239 */ /* 0x000fe200000014ff */
[----:B------:R-:W-:Y:S01]  /*81d0*/  IMAD.MOV.U32 R41, RZ, RZ, R176 ;  /* 0x000000ffff297224 */ /* 0x000fe200078e00b0 */
[----:B------:R-:W-:Y:S01]  /*81e0*/  I2IP.S8.S32.SAT R66, R67, R66, RZ ;  /* 0x0000004243427239 */ /* 0x000fe200000014ff */
        /* <DEDUP_REMOVED lines=20> */
[----:B------:R1:W-:Y:S01]  /*8330*/  STS.128 [R155+UR44+0x3a00], R244 ;  /* 0x003a00f49b007988 */ /* 0x0003e20008000c2c */
[----:B------:R-:W-:Y:S01]  /*8340*/  I2IP.S8.S32.SAT R42, R27, R26, RZ ;  /* 0x0000001a1b2a7239 */ /* 0x000fe200000014ff */
[-C--:B------:R-:W-:Y:S01]  /*8350*/  IMAD R29, R40, R124.reuse, R29 ;  /* 0x0000007c281d7224 */ /* 0x080fe200078e021d */
[----:B------:R-:W-:Y:S01]  /*8360*/  MOV R27, R173 ;  /* 0x000000ad001b7202 */ /* 0x000fe20000000f00 */
[-C--:B------:R-:W-:Y:S01]  /*8370*/  IMAD R30, R43, R124.reuse, R30 ;  /* 0x0000007c2b1e7224 */ /* 0x080fe200078e021e */
[----:B------:R-:W-:Y:S01]  /*8380*/  SHF.R.S32.HI R26, RZ, 0x18, R172 ;  /* 0x00000018ff1a7819 */ /* 0x000fe200000114ac */
        /* <DEDUP_REMOVED lines=11> */
[----:B------:R-:W-:Y:S01]  /*8440*/  I2IP.S8.S32.SAT R54, R55, R54, RZ ;  /* 0x0000003637367239 */ /* 0x000fe200000014ff */
[----:B------:R-:W-:Y:S01]  /*8450*/  IMAD R37, R24, R124, R37 ;  /* 0x0000007c18257224 */ /* 0x000fe200078e0225 */
[----:B------:R-:W-:Y:S01]  /*8460*/  SHF.R.S32.HI R24, RZ, 0x18, R166 ;  /* 0x00000018ff187819 */ /* 0x000fe200000114a6 */
[----:B------:R-:W-:Y:S01]  /*8470*/  IMAD R4, R121, R4, RZ ;  /* 0x0000000479047224 */ /* 0x000fe200078e02ff */
[----:B------:R-:W-:Y:S01]  /*8480*/  I2IP.S8.S32.SAT R41, R29, R28, R30 ;  /* 0x0000001c1d297239 */ /* 0x000fe2000000141e */
[----:B------:R-:W-:Y:S01]  /*8490*/  IMAD R38, R27, R124, R38 ;  /* 0x0000007c1b267224 */ /* 0x000fe200078e0226 */
[----:B------:R-:W-:Y:S01]  /*84a0*/  SHF.R.S32.HI R27, RZ, 0x18, R165 ;  /* 0x00000018ff1b7819 */ /* 0x000fe200000114a5 */
[----:B------:R-:W-:Y:S01]  /*84b0*/  IMAD.MOV.U32 R25, RZ, RZ, R167 ;  /* 0x000000ffff197224 */ /* 0x000fe200078e00a7 */
[----:B------:R-:W-:Y:S01]  /*84c0*/  SHF.R.S32.HI R29, RZ, 0x18, R156 ;  /* 0x00000018ff1d7819 */ /* 0x000fe2000001149c */
[----:B------:R-:W-:Y:S01]  /*84d0*/  IMAD R5, R121, R5, RZ ;  /* 0x0000000579057224 */ /* 0x000fe200078e02ff */
[----:B------:R-:W-:Y:S01]  /*84e0*/  I2IP.S8.S32.SAT R34, R35, R34, RZ ;  /* 0x0000002223227239 */ /* 0x000fe200000014ff */
[----:B------:R-:W-:Y:S01]  /*84f0*/  IMAD R39, R150, R124, R39 ;  /* 0x0000007c96277224 */ /* 0x000fe200078e0227 */
[----:B------:R-:W-:Y:S01]  /*8500*/  I2IP.S8.S32.SAT R136, R73, R72, R213 ;  /* 0x0000004849887239 */ /* 0x000fe200000014d5 */
[----:B------:R-:W-:Y:S01]  /*8510*/  IMAD R4, R25, R124, R4 ;  /* 0x0000007c19047224 */ /* 0x000fe200078e0204 */
[----:B------:R-:W-:Y:S01]  /*8520*/  MOV R25, R164 ;  /* 0x000000a400197202 */ /* 0x000fe20000000f00 */
[----:B------:R-:W-:Y:S01]  /*8530*/  IMAD R6, R121, R6, RZ ;  /* 0x0000000679067224 */ /* 0x000fe200078e02ff */
[----:B-1----:R-:W-:Y:S01]  /*8540*/  I2IP.S8.S32.SAT R246, R99, R98, RZ ;  /* 0x0000006263f67239 */ /* 0x002fe200000014ff */
[----:B------:R-:W-:Y:S01]  /*8550*/  IMAD R5, R24, R124, R5 ;  /* 0x0000007c18057224 */ /* 0x000fe200078e0205 */
[----:B------:R-:W-:Y:S01]  /*8560*/  SHF.R.S32.HI R24, RZ, 0x18, R163 ;  /* 0x00000018ff187819 */ /* 0x000fe200000114a3 */
[----:B------:R-:W-:Y:S01]  /*8570*/  IMAD R7, R121, R7, RZ ;  /* 0x0000000779077224 */ /* 0x000fe200078e02ff */
[----:B------:R-:W-:Y:S01]  /*8580*/  I2IP.S8.S32.SAT R247, R103, R102, RZ ;  /* 0x0000006667f77239 */ /* 0x000fe200000014ff */
[----:B------:R-:W-:Y:S01]  /*8590*/  IMAD R8, R121, R8, RZ ;  /* 0x0000000879087224 */ /* 0x000fe200078e02ff */
[----:B------:R-:W-:Y:S01]  /*85a0*/  I2IP.S8.S32.SAT R38, R39, R38, RZ ;  /* 0x0000002627267239 */ /* 0x000fe200000014ff */
[-C--:B------:R-:W-:Y:S01]  /*85b0*/  IMAD R6, R27, R124.reuse, R6 ;  /* 0x0000007c1b067224 */ /* 0x080fe200078e0206 */
[----:B------:R-:W-:Y:S01]  /*85c0*/  SHF.R.S32.HI R27, RZ, 0x18, R162 ;  /* 0x00000018ff1b7819 */ /* 0x000fe200000114a2 */
[----:B------:R-:W-:Y:S01]  /*85d0*/  IMAD R7, R151, R124, R7 ;  /* 0x0000007c97077224 */ /* 0x000fe200078e0207 */
[----:B------:R-:W-:Y:S01]  /*85e0*/  I2IP.S8.S32.SAT R244, R89, R88, R250 ;  /* 0x0000005859f47239 */ /* 0x000fe200000014fa */
[----:B------:R-:W-:Y:S01]  /*85f0*/  IMAD R9, R121, R9, RZ ;  /* 0x0000000979097224 */ /* 0x000fe200078e02ff */
[----:B------:R-:W-:Y:S01]  /*8600*/  I2IP.S8.S32.SAT R245, R93, R92, R251 ;  /* 0x0000005c5df57239 */ /* 0x000fe200000014fb */
[----:B------:R-:W-:Y:S01]  /*8610*/  IMAD R8, R25, R124, R8 ;  /* 0x0000007c19087224 */ /* 0x000fe200078e0208 */
[----:B------:R-:W-:Y:S01]  /*8620*/  MOV R25, R161 ;  /* 0x000000a100197202 */ /* 0x000fe20000000f00 */
[----:B------:R-:W-:Y:S01]  /*8630*/  IMAD R10, R121, R10, RZ ;  /* 0x0000000a790a7224 */ /* 0x000fe200078e02ff */
[----:B------:R-:W-:Y:S01]  /*8640*/  I2IP.S8.S32.SAT R6, R7, R6, RZ ;  /* 0x0000000607067239 */ /* 0x000fe200000014ff */
[----:B------:R-:W-:Y:S01]  /*8650*/  IMAD R9, R24, R124, R9 ;  /* 0x0000007c18097224 */ /* 0x000fe200078e0209 */
[----:B------:R-:W-:Y:S01]  /*8660*/  SHF.R.S32.HI R24, RZ, 0x18, R160 ;  /* 0x00000018ff187819 */ /* 0x000fe200000114a0 */
[----:B------:R-:W-:Y:S01]  /*8670*/  IMAD R11, R121, R11, RZ ;  /* 0x0000000b790b7224 */ /* 0x000fe200078e02ff */
[----:B------:R-:W-:Y:S01]  /*8680*/  I2IP.S8.S32.SAT R4, R5, R4, R6 ;  /* 0x0000000405047239 */ /* 0x000fe20000001406 */
[----:B------:R-:W-:Y:S01]  /*8690*/  IMAD R12, R121, R12, RZ ;  /* 0x0000000c790c7224 */ /* 0x000fe200078e02ff */
[----:B------:R-:W-:Y:S01]  /*86a0*/  I2IP.S8.S32.SAT R246, R97, R96, R246 ;  /* 0x0000006061f67239 */ /* 0x000fe200000014f6 */
[----:B------:R-:W-:Y:S01]  /*86b0*/  IMAD R10, R27, R124, R10 ;  /* 0x0000007c1b0a7224 */ /* 0x000fe200078e020a */
[----:B------:R-:W-:Y:S01]  /*86c0*/  MOV R27, R158 ;  /* 0x0000009e001b7202 */ /* 0x000fe20000000f00 */
[----:B------:R-:W-:Y:S01]  /*86d0*/  IMAD R11, R152, R124, R11 ;  /* 0x0000007c980b7224 */ /* 0x000fe200078e020b */
[----:B------:R-:W-:Y:S01]  /*86e0*/  I2IP.S8.S32.SAT R247, R101, R100, R247 ;  /* 0x0000006465f77239 */ /* 0x000fe200000014f7 */
[----:B------:R-:W-:Y:S01]  /*86f0*/  IMAD R12, R25, R124, R12 ;  /* 0x0000007c190c7224 */ /* 0x000fe200078e020c */
[----:B------:R-:W-:Y:S01]  /*8700*/  SHF.R.S32.HI R25, RZ, 0x18, R159 ;  /* 0x00000018ff197819 */ /* 0x000fe2000001149f */
[----:B------:R-:W-:Y:S01]  /*8710*/  IMAD R13, R121, R13, RZ ;  /* 0x0000000d790d7224 */ /* 0x000fe200078e02ff */
[----:B------:R-:W-:Y:S01]  /*8720*/  I2IP.S8.S32.SAT R10, R11, R10, RZ ;  /* 0x0000000a0b0a7239 */ /* 0x000fe200000014ff */
[----:B------:R1:W-:Y:S01]  /*8730*/  STS.128 [R155+UR44+0x4200], R244 ;  /* 0x004200f49b007988 */ /* 0x0003e20008000c2c */
[----:B------:R-:W-:Y:S01]  /*8740*/  IMAD R14, R121, R14, RZ ;  /* 0x0000000e790e7224 */ /* 0x000fe200078e02ff */
[----:B------:R-:W-:Y:S01]  /*8750*/  I2IP.S8.S32.SAT R137, R77, R76, R204 ;  /* 0x0000004c4d897239 */ /* 0x000fe200000014cc */
[----:B------:R-:W-:Y:S01]  /*8760*/  IMAD R13, R24, R124, R13 ;  /* 0x0000007c180d7224 */ /* 0x000fe200078e020d */
[----:B------:R-:W-:Y:S01]  /*8770*/  SHF.R.S32.HI R24, RZ, 0x18, R157 ;  /* 0x00000018ff187819 */ /* 0x000fe2000001149d */
[----:B------:R-:W-:Y:S01]  /*8780*/  IMAD R15, R121, R15, RZ ;  /* 0x0000000f790f7224 */ /* 0x000fe200078e02ff */
[----:B------:R-:W-:Y:S01]  /*8790*/  I2IP.S8.S32.SAT R85, R61, R60, R62 ;  /* 0x0000003c3d557239 */ /* 0x000fe2000000143e */
[----:B------:R-:W-:Y:S01]  /*87a0*/  IMAD R16, R121, R16, RZ ;  /* 0x0000001079107224 */ /* 0x000fe200078e02ff */
[----:B------:R1:W-:Y:S01]  /*87b0*/  STS.128 [R155+UR44+0x4a00], R136 ;  /* 0x004a00889b007988 */ /* 0x0003e20008000c2c */
[----:B------:R-:W-:Y:S01]  /*87c0*/  IMAD R14, R25, R124, R14 ;  /* 0x0000007c190e7224 */ /* 0x000fe200078e020e */
[----:B------:R-:W-:Y:S01]  /*87d0*/  I2IP.S8.S32.SAT R86, R65, R64, R66 ;  /* 0x0000004041567239 */ /* 0x000fe20000001442 */
[----:B------:R-:W-:Y:S01]  /*87e0*/  IMAD R17, R121, R17, RZ ;  /* 0x0000001179117224 */ /* 0x000fe200078e02ff */
[----:B------:R-:W-:Y:S01]  /*87f0*/  I2IP.S8.S32.SAT R87, R69, R68, R70 ;  /* 0x0000004445577239 */ /* 0x000fe20000001446 */
[----:B------:R-:W-:Y:S01]  /*8800*/  IMAD R15, R153, R124, R15 ;  /* 0x0000007c990f7224 */ /* 0x000fe200078e020f */
[----:B------:R-:W-:Y:S01]  /*8810*/  I2IP.S8.S32.SAT R57, R45, R44, R46 ;  /* 0x0000002c2d397239 */ /* 0x000fe2000000142e */
[----:B------:R-:W-:Y:S01]  /*8820*/  IMAD R16, R27, R124, R16 ;  /* 0x0000007c1b107224 */ /* 0x000fe200078e0210 */
[----:B------:R-:W-:Y:S01]  /*8830*/  I2IP.S8.S32.SAT R58, R49, R48, R50 ;  /* 0x00000030313a7239 */ /* 0x000fe20000001432 */
[----:B------:R1:W-:Y:S01]  /*8840*/  STS.128 [R155+UR44+0x5200], R84 ;  /* 0x005200549b007988 */ /* 0x0003e20008000c2c */
[----:B------:R-:W-:Y:S01]  /*8850*/  IMAD R18, R121, R18, RZ ;  /* 0x0000001279127224 */ /* 0x000fe200078e02ff */
[----:B------:R-:W-:Y:S01]  /*8860*/  I2IP.S8.S32.SAT R14, R15, R14, RZ ;  /* 0x0000000e0f0e7239 */ /* 0x000fe200000014ff */
[----:B------:R-:W-:Y:S01]  /*8870*/  IMAD R17, R24, R124, R17 ;  /* 0x0000007c18117224 */ /* 0x000fe200078e0211 */
[----:B------:R-:W-:Y:S01]  /*8880*/  I2IP.S8.S32.SAT R59, R53, R52, R54 ;  /* 0x00000034353b7239 */ /* 0x000fe20000001436 */
[----:B------:R-:W-:Y:S01]  /*8890*/  IMAD R19, R121, R19, RZ ;  /* 0x0000001379137224 */ /* 0x000fe200078e02ff */
[----:B------:R-:W-:Y:S01]  /*88a0*/  I2IP.S8.S32.SAT R42, R33, R32, R34 ;  /* 0x00000020212a7239 */ /* 0x000fe20000001422 */
[----:B------:R-:W-:Y:S01]  /*88b0*/  IMAD R18, R29, R124, R18 ;  /* 0x0000007c1d127224 */ /* 0x000fe200078e0212 */
[----:B------:R-:W-:Y:S01]  /*88c0*/  I2IP.S8.S32.SAT R43, R37, R36, R38 ;  /* 0x00000024252b7239 */ /* 0x000fe20000001426 */
[----:B------:R1:W-:Y:S01]  /*88d0*/  STS.128 [R155+UR44+0x5a00], R56 ;  /* 0x005a00389b007988 */ /* 0x0003e20008000c2c */
[----:B------:R-:W-:Y:S01]  /*88e0*/  IMAD R19, R154, R124, R19 ;  /* 0x0000007c9a137224 */ /* 0x000fe200078e0213 */
[----:B------:R-:W-:Y:S02]  /*88f0*/  I2IP.S8.S32.SAT R5, R9, R8, R10 ;  /* 0x0000000809057239 */ /* 0x000fe4000000140a */
[----:B------:R-:W-:Y:S02]  /*8900*/  I2IP.S8.S32.SAT R6, R13, R12, R14 ;  /* 0x0000000c0d067239 */ /* 0x000fe4000000140e */
[----:B------:R-:W-:Y:S02]  /*8910*/  I2IP.S8.S32.SAT R18, R19, R18, RZ ;  /* 0x0000001213127239 */ /* 0x000fe400000014ff */
[----:B------:R1:W-:Y:S02]  /*8920*/  STS.128 [R155+UR44+0x6200], R40 ;  /* 0x006200289b007988 */ /* 0x0003e40008000c2c */
[----:B------:R-:W-:Y:S06]  /*8930*/  I2IP.S8.S32.SAT R7, R17, R16, R18 ;  /* 0x0000001011077239 */ /* 0x000fec0000001412 */
[----:B------:R1:W-:Y:S01]  /*8940*/  STS.128 [R155+UR44+0x6a00], R4 ;  /* 0x006a00049b007988 */ /* 0x0003e20008000c2c */
[----:B------:R-:W-:Y:S01]  /*8950*/  @!PT LDS RZ, [RZ] ;  /* 0x00000000fffff984 */ /* 0x000fe20000000800 */
[----:B------:R-:W-:Y:S01]  /*8960*/  @!PT LDS RZ, [RZ] ;  /* 0x00000000fffff984 */ /* 0x000fe20000000800 */
[----:B------:R-:W-:Y:S01]  /*8970*/  @!PT LDS RZ, [RZ] ;  /* 0x00000000fffff984 */ /* 0x000fe20000000800 */
[----:B------:R-:W-:Y:S01]  /*8980*/  @!PT LDS RZ, [RZ] ;  /* 0x00000000fffff984 */ /* 0x000fe20000000800 */
[----:B------:R2:W-:Y:S07]  /*8990*/  MEMBAR.ALL.CTA ;  /* 0x0000000000007992 */ /* 0x0005ee0000008000 */
[----:B--2---:R-:W2:Y:S02]  /*89a0*/  FENCE.VIEW.ASYNC.S ;  /* 0x00000000000073c6 */ /* 0x004ea40000000000 */
[----:B--2---:R-:W-:Y:S06]  /*89b0*/  BAR.SYNC.DEFER_BLOCKING 0x1, 0x80 ;  /* 0x0042000000007b1d */ /* 0x004fec0000010000 */
[----:B------:R-:W-:Y:S05]  /*89c0*/  @P0 BRA `(.L_x_106) ;  /* 0x00000000009c0947 */ /* 0x000fea0003800000 */
[----:B------:R-:W-:Y:S02]  /*89d0*/  UIADD3 UR4, UP0, UPT, UR60, 0x680, URZ ;  /* 0x000006803c047890 */ /* 0x000fe4000ff1e0ff */
[----:B------:R-:W-:Y:S02]  /*89e0*/  UIMAD UR9, UR46, 0xe0, URZ ;  /* 0x000000e02e0978a4 */ /* 0x000fe4000f8e02ff */
[----:B------:R-:W-:Y:S02]  /*89f0*/  USHF.L.U32 UR10, UR45, 0x6, URZ ;  /* 0x000000062d0a7899 */ /* 0x000fe400080006ff */
[----:B------:R-:W-:Y:S02]  /*8a00*/  UIADD3 UR8, UPT, UPT, UR44, 0x3a00, URZ ;  /* 0x00003a002c087890 */ /* 0x000fe4000fffe0ff */
[----:B------:R-:W-:Y:S01]  /*8a10*/  UIADD3.X UR5, UPT, UPT, URZ, UR61, URZ, UP0, !UPT ;  /* 0x0000003dff057290 */ /* 0x000fe200087fe4ff */
[----:B------:R-:W-:Y:S01]  /*8a20*/  UMOV UR11, UR36 ;  /* 0x00000024000b7c82 */ /* 0x000fe20008000000 */
[----:B------:R-:W-:Y:S02]  /*8a30*/  UIADD3 UR16, UPT, UPT, UR44, 0x4200, URZ ;  /* 0x000042002c107890 */ /* 0x000fe4000fffe0ff */
[----:B------:R-:W-:Y:S01]  /*8a40*/  UIADD3 UR17, UPT, UPT, UR9, 0x20, URZ ;  /* 0x0000002009117890 */ /* 0x000fe2000fffe0ff */
[----:B------:R-:W-:Y:S01]  /*8a50*/  UMOV UR19, UR36 ;  /* 0x0000002400137c82 */ /* 0x000fe20008000000 */
[----:B------:R-:W-:Y:S03]  /*8a60*/  UMOV UR18, UR10 ;  /* 0x0000000a00127c82 */ /* 0x000fe60008000000 */
[----:B------:R2:W-:Y:S01]  /*8a70*/  UTMASTG.3D [UR8], [UR4] ;  /* 0x00000008040073b5 */ /* 0x0005e20008010000 */
[----:B------:R-:W-:Y:S02]  /*8a80*/  UIADD3 UR28, UPT, UPT, UR44, 0x4a00, URZ ;  /* 0x00004a002c1c7890 */ /* 0x000fe4000fffe0ff */
[----:B------:R-:W-:Y:S01]  /*8a90*/  UIADD3 UR29, UPT, UPT, UR9, 0x40, URZ ;  /* 0x00000040091d7890 */ /* 0x000fe2000fffe0ff */
[----:B------:R-:W-:Y:S01]  /*8aa0*/  UMOV UR31, UR36 ;  /* 0x00000024001f7c82 */ /* 0x000fe20008000000 */
[----:B------:R-:W-:Y:S01]  /*8ab0*/  UMOV UR30, UR10 ;  /* 0x0000000a001e7c82 */ /* 0x000fe20008000000 */
[----:B------:R-:W-:Y:S01]  /*8ac0*/  UIADD3 UR32, UPT, UPT, UR44, 0x5200, URZ ;  /* 0x000052002c207890 */ /* 0x000fe2000fffe0ff */
[----:B------:R2:W-:Y:S01]  /*8ad0*/  UTMASTG.3D [UR16], [UR4] ;  /* 0x00000010040073b5 */ /* 0x0005e20008010000 */
[----:B------:R-:W-:Y:S01]  /*8ae0*/  UIADD3 UR33, UPT, UPT, UR9, 0x60, URZ ;  /* 0x0000006009217890 */ /* 0x000fe2000fffe0ff */
[----:B------:R-:W-:Y:S01]  /*8af0*/  UMOV UR35, UR36 ;  /* 0x0000002400237c82 */ /* 0x000fe20008000000 */
[----:B------:R-:W-:Y:S01]  /*8b00*/  UMOV UR34, UR10 ;  /* 0x0000000a00227c82 */ /* 0x000fe20008000000 */
[----:B------:R-:W-:Y:S02]  /*8b10*/  UIADD3 UR24, UPT, UPT, UR44, 0x5a00, URZ ;  /* 0x00005a002c187890 */ /* 0x000fe4000fffe0ff */
[----:B------:R-:W-:Y:S01]  /*8b20*/  UIADD3 UR25, UPT, UPT, UR9, 0x80, URZ ;  /* 0x0000008009197890 */ /* 0x000fe2000fffe0ff */
[----:B------:R2:W-:Y:S01]  /*8b30*/  UTMASTG.3D [UR28], [UR4] ;  /* 0x0000001c040073b5 */ /* 0x0005e20008010000 */
[----:B------:R-:W-:Y:S01]  /*8b40*/  UMOV UR27, UR36 ;  /* 0x00000024001b7c82 */ /* 0x000fe20008000000 */
[----:B------:R-:W-:Y:S01]  /*8b50*/  UMOV UR26, UR10 ;  /* 0x0000000a001a7c82 */ /* 0x000fe20008000000 */
[----:B------:R-:W-:Y:S02]  /*8b60*/  UIADD3 UR20, UPT, UPT, UR44, 0x6200, URZ ;  /* 0x000062002c147890 */ /* 0x000fe4000fffe0ff */
[----:B------:R-:W-:Y:S01]  /*8b70*/  UIADD3 UR21, UPT, UPT, UR9, 0xa0, URZ ;  /* 0x000000a009157890 */ /* 0x000fe2000fffe0ff */
[----:B------:R-:W-:Y:S01]  /*8b80*/  UMOV UR23, UR36 ;  /* 0x0000002400177c82 */ /* 0x000fe20008000000 */
[----:B------:R2:W-:Y:S01]  /*8b90*/  UTMASTG.3D [UR32], [UR4] ;  /* 0x00000020040073b5 */ /* 0x0005e20008010000 */
[----:B------:R-:W-:Y:S01]  /*8ba0*/  UMOV UR22, UR10 ;  /* 0x0000000a00167c82 */ /* 0x000fe20008000000 */
[----:B------:R-:W-:Y:S02]  /*8bb0*/  UIADD3 UR12, UPT, UPT, UR44, 0x6a00, URZ ;  /* 0x00006a002c0c7890 */ /* 0x000fe4000fffe0ff */
[----:B------:R-:W-:Y:S01]  /*8bc0*/  UIADD3 UR13, UPT, UPT, UR9, 0xc0, URZ ;  /* 0x000000c0090d7890 */ /* 0x000fe2000fffe0ff */
[----:B------:R-:W-:Y:S01]  /*8bd0*/  UMOV UR15, UR36 ;  /* 0x00000024000f7c82 */ /* 0x000fe20008000000 */
[----:B------:R-:W-:Y:S01]  /*8be0*/  UMOV UR14, UR10 ;  /* 0x0000000a000e7c82 */ /* 0x000fe20008000000 */
[----:B------:R2:W-:Y:S01]  /*8bf0*/  UTMASTG.3D [UR24], [UR4] ;  /* 0x00000018040073b5 */ /* 0x0005e20008010000 */
[----:B------:R2:W-:Y:S05]  /*8c00*/  UTMASTG.3D [UR20], [UR4] ;  /* 0x00000014040073b5 */ /* 0x0005ea0008010000 */
[----:B------:R2:W-:Y:S01]  /*8c10*/  UTMASTG.3D [UR12], [UR4] ;  /* 0x0000000c040073b5 */ /* 0x0005e20008010000 */
[----:B------:R0:W-:Y:S01]  /*8c20*/  UTMACMDFLUSH ;  /* 0x00000000000079b7 */ /* 0x0001e20000000000 */
[----:B--2---:R-:W-:Y:S04]  /*8c30*/  DEPBAR.LE SB0, 0x0 ;  /* 0x000080000000791a */ /* 0x004fe80000000000 */
.L_x_106:
[----:B------:R-:W-:Y:S05]  /*8c40*/  BSYNC.RECONVERGENT B0 ;  /* 0x0000000000007941 */ /* 0x000fea0003800200 */
.L_x_105:
[----:B------:R-:W-:Y:S01]  /*8c50*/  UISETP.NE.AND UP1, UPT, UR48, URZ, UPT ;  /* 0x000000ff3000728c */ /* 0x000fe2000bf25270 */
[----:B------:R-:W-:Y:S01]  /*8c60*/  BAR.SYNC.DEFER_BLOCKING 0x1, 0x80 ;  /* 0x0042000000007b1d */ /* 0x000fe20000010000 */
[----:B------:R-:W-:Y:S01]  /*8c70*/  UISETP.NE.AND UP0, UPT, UR47, 0x2, UPT ;  /* 0x000000022f00788c */ /* 0x000fe2000bf05270 */
[C---:B------:R-:W-:Y:S01]  /*8c80*/  ISETP.NE.AND P0, PT, R120.reuse, 0x4, PT ;  /* 0x000000047800780c */ /* 0x040fe20003f05270 */
[----:B------:R-:W-:Y:S02]  /*8c90*/  UIADD3 UR46, UPT, UPT, UR37, UR56, URZ ;  /* 0x00000038252e7290 */ /* 0x000fe4000fffe0ff */
[----:B------:R-:W-:Y:S01]  /*8ca0*/  USEL UR4, URZ, 0x1, UP0 ;  /* 0x00000001ff047887 */ /* 0x000fe20008000000 */
[----:B------:R-:W-:Y:S01]  /*8cb0*/  SEL R0, RZ, 0x1, P0 ;  /* 0x00000001ff007807 */ /* 0x000fe20000000000 */
[----:B------:R-:W-:Y:S01]  /*8cc0*/  UIADD3 UR45, UPT, UPT, UR38, UR57, URZ ;  /* 0x00000039262d7290 */ /* 0x000fe2000fffe0ff */
[----:B------:R-:W-:Y:S01]  /*8cd0*/  SEL R120, R120, RZ, P0 ;  /* 0x000000ff78787207 */ /* 0x000fe20000000000 */
[----:B------:R-:W-:Y:S01]  /*8ce0*/  USEL UR16, UR47, URZ, UP0 ;  /* 0x000000ff2f107287 */ /* 0x000fe20008000000 */
[----:B------:R-:W-:Y:S02]  /*8cf0*/  LOP3.LUT R249, R249, R0, RZ, 0x3c, !PT ;  /* 0x00000000f9f97212 */ /* 0x000fe400078e3cff */
[----:B------:R-:W-:Y:S01]  /*8d00*/  LOP3.LUT R248, R248, UR4, RZ, 0x3c, !PT ;  /* 0x00000004f8f87c12 */ /* 0x000fe2000f8e3cff */
[----:B------:R-:W-:Y:S01]  /*8d10*/  UMOV UR36, UR49 ;  /* 0x0000003100247c82 */ /* 0x000fe20008000000 */
[----:B------:R-:W-:Y:S07]  /*8d20*/  BRA.U UP1, `(.L_x_107) ;  /* 0xffffffc101407547 */ /* 0x000fee000b83ffff */
[----:B------:R-:W-:Y:S05]  /*8d30*/  EXIT ;  /* 0x000000000000794d */ /* 0x000fea0003800000 */
.L_x_24:
[----:B---3--:R3:W4:Y:S02]  /*8d40*/  SYNCS.PHASECHK.TRANS64.TRYWAIT P0, [R3+URZ+0xe0], R2 ;  /* 0x0000e002030075a7 */ /* 0x00872400080011ff */
[----:B----4-:R-:W-:Y:S05]  /*8d50*/  @!P0 NANOSLEEP.SYNCS 0x989680 ;  /* 0x009896800000895d */ /* 0x010fea0003900000 */
[----:B------:R-:W4:Y:S02]  /*8d60*/  @!P0 SYNCS.PHASECHK.TRANS64 P0, [R3+URZ+0xe0], R2 ;  /* 0x0000e002030085a7 */ /* 0x000f2400080010ff */
[----:B----4-:R-:W-:Y:S05]  /*8d70*/  @!P0 BRA `(.L_x_24) ;  /* 0xfffffffc00f08947 */ /* 0x010fea000383ffff */
[----:B------:R-:W-:Y:S05]  /*8d80*/  BRA `(.L_x_108) ;  /* 0xffffff8800a47947 */ /* 0x000fea000383ffff */
.L_x_27:
[----:B--2---:R-:W-:Y:S07]  /*8d90*/  MOV R0, UR33 ;  /* 0x0000002100007c02 */ /* 0x004fee0008000f00 */
.L_x_109:
[----:B--2---:R2:W3:Y:S02]  /*8da0*/  SYNCS.PHASECHK.TRANS64.TRYWAIT P0, [R0+URZ+0x28], R3 ;  /* 0x00002803000075a7 */ /* 0x0044e400080011ff */
[----:B---3--:R-:W-:Y:S05]  /*8db0*/  @!P0 NANOSLEEP.SYNCS 0x989680 ;  /* 0x009896800000895d */ /* 0x008fea0003900000 */
[----:B------:R-:W3:Y:S02]  /*8dc0*/  @!P0 SYNCS.PHASECHK.TRANS64 P0, [R0+URZ+0x28], R3 ;  /* 0x00002803000085a7 */ /* 0x000ee400080010ff */
[----:B---3--:R-:W-:Y:S05]  /*8dd0*/  @!P0 BRA `(.L_x_109) ;  /* 0xfffffffc00f08947 */ /* 0x008fea000383ffff */
[----:B------:R-:W-:Y:S05]  /*8de0*/  BRA `(.L_x_26) ;  /* 0xffffff8800ec7947 */ /* 0x000fea000383ffff */
.L_x_34:
[----:B-1----:R-:W-:Y:S07]  /*8df0*/  MOV R0, UR17 ;  /* 0x0000001100007c02 */ /* 0x002fee0008000f00 */
.L_x_110:
[----:B-1----:R1:W2:Y:S02]  /*8e00*/  SYNCS.PHASECHK.TRANS64.TRYWAIT P0, [R0+URZ+0x28], R3 ;  /* 0x00002803000075a7 */ /* 0x0022a400080011ff */
[----:B--2---:R-:W-:Y:S05]  /*8e10*/  @!P0 NANOSLEEP.SYNCS 0x989680 ;  /* 0x009896800000895d */ /* 0x004fea0003900000 */
[----:B------:R-:W2:Y:S02]  /*8e20*/  @!P0 SYNCS.PHASECHK.TRANS64 P0, [R0+URZ+0x28], R3 ;  /* 0x00002803000085a7 */ /* 0x000ea400080010ff */
[----:B--2---:R-:W-:Y:S05]  /*8e30*/  @!P0 BRA `(.L_x_110) ;  /* 0xfffffffc00f08947 */ /* 0x004fea000383ffff */
[----:B------:R-:W-:Y:S05]  /*8e40*/  BRA `(.L_x_33) ;  /* 0xffffff8c00a87947 */ /* 0x000fea000383ffff */
.L_x_39:
[----:B-1----:R1:W2:Y:S02]  /*8e50*/  SYNCS.PHASECHK.TRANS64.TRYWAIT P0, [R3+URZ+0x70], R0 ;  /* 0x00007000030075a7 */ /* 0x0022a400080011ff */
[----:B--2---:R-:W-:Y:S05]  /*8e60*/  @!P0 NANOSLEEP.SYNCS 0x989680 ;  /* 0x009896800000895d */ /* 0x004fea0003900000 */
[----:B------:R-:W2:Y:S02]  /*8e70*/  @!P0 SYNCS.PHASECHK.TRANS64 P0, [R3+URZ+0x70], R0 ;  /* 0x00007000030085a7 */ /* 0x000ea400080010ff */
[----:B--2---:R-:W-:Y:S05]  /*8e80*/  @!P0 BRA `(.L_x_39) ;  /* 0xfffffffc00f08947 */ /* 0x004fea000383ffff */
[----:B------:R-:W-:Y:S05]  /*8e90*/  BRA `(.L_x_111) ;  /* 0xffffff90004c7947 */ /* 0x000fea000383ffff */
.L_x_43:
[----:B-1----:R-:W-:-:S07]  /*8ea0*/  MOV R0, UR4 ;  /* 0x0000000400007c02 */ /* 0x002fce0008000f00 */
.L_x_112:
[----:B-1----:R1:W2:Y:S02]  /*8eb0*/  SYNCS.PHASECHK.TRANS64.TRYWAIT P0, [R0+URZ], R3 ;  /* 0x00000003000075a7 */ /* 0x0022a400080011ff */
[----:B--2---:R-:W-:Y:S05]  /*8ec0*/  @!P0 NANOSLEEP.SYNCS 0x989680 ;  /* 0x009896800000895d */ /* 0x004fea0003900000 */
[----:B------:R-:W2:Y:S02]  /*8ed0*/  @!P0 SYNCS.PHASECHK.TRANS64 P0, [R0+URZ], R3 ;  /* 0x00000003000085a7 */ /* 0x000ea400080010ff */
[----:B--2---:R-:W-:Y:S05]  /*8ee0*/  @!P0 BRA `(.L_x_112) ;  /* 0xfffffffc00f08947 */ /* 0x004fea000383ffff */
[----:B------:R-:W-:Y:S05]  /*8ef0*/  BRA `(.L_x_113) ;  /* 0xffffff9400f07947 */ /* 0x000fea000383ffff */
.L_x_44:
[----:B------:R-:W-:-:S07]  /*8f00*/  MOV R0, UR5 ;  /* 0x0000000500007c02 */ /* 0x000fce0008000f00 */
.L_x_114:
[----:B-1----:R1:W2:Y:S02]  /*8f10*/  SYNCS.PHASECHK.TRANS64.TRYWAIT P0, [R0+URZ], R3 ;  /* 0x00000003000075a7 */ /* 0x0022a400080011ff */
[----:B--2---:R-:W-:Y:S05]  /*8f20*/  @!P0 NANOSLEEP.SYNCS 0x989680 ;  /* 0x009896800000895d */ /* 0x004fea0003900000 */
[----:B------:R-:W2:Y:S02]  /*8f30*/  @!P0 SYNCS.PHASECHK.TRANS64 P0, [R0+URZ], R3 ;  /* 0x00000003000085a7 */ /* 0x000ea400080010ff */
[----:B--2---:R-:W-:Y:S05]  /*8f40*/  @!P0 BRA `(.L_x_114) ;  /* 0xfffffffc00f08947 */ /* 0x004fea000383ffff */
[----:B------:R-:W-:Y:S05]  /*8f50*/  BRA `(.L_x_115) ;  /* 0xffffff9400fc7947 */ /* 0x000fea000383ffff */
.L_x_45:
[----:B------:R-:W-:-:S07]  /*8f60*/  MOV R0, UR5 ;  /* 0x0000000500007c02 */ /* 0x000fce0008000f00 */
.L_x_116:
[----:B-1----:R1:W2:Y:S02]  /*8f70*/  SYNCS.PHASECHK.TRANS64.TRYWAIT P0, [R0+URZ], R3 ;  /* 0x00000003000075a7 */ /* 0x0022a400080011ff */
[----:B--2---:R-:W-:Y:S05]  /*8f80*/  @!P0 NANOSLEEP.SYNCS 0x989680 ;  /* 0x009896800000895d */ /* 0x004fea0003900000 */
[----:B------:R-:W2:Y:S02]  /*8f90*/  @!P0 SYNCS.PHASECHK.TRANS64 P0, [R0+URZ], R3 ;  /* 0x00000003000085a7 */ /* 0x000ea400080010ff */
[----:B--2---:R-:W-:Y:S05]  /*8fa0*/  @!P0 BRA `(.L_x_116) ;  /* 0xfffffffc00f08947 */ /* 0x004fea000383ffff */
[----:B------:R-:W-:Y:S05]  /*8fb0*/  BRA `(.L_x_117) ;  /* 0xffffff9800087947 */ /* 0x000fea000383ffff */
.L_x_46:
[----:B------:R-:W-:-:S07]  /*8fc0*/  MOV R0, UR5 ;  /* 0x0000000500007c02 */ /* 0x000fce0008000f00 */
.L_x_118:
[----:B-1----:R1:W2:Y:S02]  /*8fd0*/  SYNCS.PHASECHK.TRANS64.TRYWAIT P0, [R0+URZ], R3 ;  /* 0x00000003000075a7 */ /* 0x0022a400080011ff */
[----:B--2---:R-:W-:Y:S05]  /*8fe0*/  @!P0 NANOSLEEP.SYNCS 0x989680 ;  /* 0x009896800000895d */ /* 0x004fea0003900000 */
[----:B------:R-:W2:Y:S02]  /*8ff0*/  @!P0 SYNCS.PHASECHK.TRANS64 P0, [R0+URZ], R3 ;  /* 0x00000003000085a7 */ /* 0x000ea400080010ff */
[----:B--2---:R-:W-:Y:S05]  /*9000*/  @!P0 BRA `(.L_x_118) ;  /* 0xfffffffc00f08947 */ /* 0x004fea000383ffff */
[----:B------:R-:W-:Y:S05]  /*9010*/  BRA `(.L_x_119) ;  /* 0xffffff9800147947 */ /* 0x000fea000383ffff */
.L_x_49:
[----:B--2---:R2:W3:Y:S02]  /*9020*/  SYNCS.PHASECHK.TRANS64.TRYWAIT P0, [R2+URZ+0xd0], R5 ;  /* 0x0000d005020075a7 */ /* 0x0044e400080011ff */
[----:B---3--:R-:W-:Y:S05]  /*9030*/  @!P0 NANOSLEEP.SYNCS 0x989680 ;  /* 0x009896800000895d */ /* 0x008fea0003900000 */
[----:B------:R-:W3:Y:S02]  /*9040*/  @!P0 SYNCS.PHASECHK.TRANS64 P0, [R2+URZ+0xd0], R5 ;  /* 0x0000d005020085a7 */ /* 0x000ee400080010ff */
[----:B---3--:R-:W-:Y:S05]  /*9050*/  @!P0 BRA `(.L_x_49) ;  /* 0xfffffffc00f08947 */ /* 0x008fea000383ffff */
[----:B------:R-:W-:Y:S05]  /*9060*/  BRA `(.L_x_120) ;  /* 0xffffff9800707947 */ /* 0x000fea000383ffff */
.L_x_50:
[----:B------:R-:W-:-:S07]  /*9070*/  MOV R2, UR4 ;  /* 0x0000000400027c02 */ /* 0x000fce0008000f00 */
.L_x_121:
[----:B--2---:R2:W3:Y:S02]  /*9080*/  SYNCS.PHASECHK.TRANS64.TRYWAIT P0, [R2+URZ+0x80], R5 ;  /* 0x00008005020075a7 */ /* 0x0044e400080011ff */
[----:B---3--:R-:W-:Y:S05]  /*9090*/  @!P0 NANOSLEEP.SYNCS 0x989680 ;  /* 0x009896800000895d */ /* 0x008fea0003900000 */
[----:B------:R-:W3:Y:S02]  /*90a0*/  @!P0 SYNCS.PHASECHK.TRANS64 P0, [R2+URZ+0x80], R5 ;  /* 0x00008005020085a7 */ /* 0x000ee400080010ff */
[----:B---3--:R-:W-:Y:S05]  /*90b0*/  @!P0 BRA `(.L_x_121) ;  /* 0xfffffffc00f08947 */ /* 0x008fea000383ffff */
[----:B------:R-:W-:Y:S05]  /*90c0*/  BRA `(.L_x_122) ;  /* 0xffffff9800807947 */ /* 0x000fea000383ffff */
.L_x_51:
[----:B--2---:R2:W3:Y:S02]  /*90d0*/  SYNCS.PHASECHK.TRANS64.TRYWAIT P1, [R2+URZ+0x70], R5 ;  /* 0x00007005020075a7 */ /* 0x0044e400080211ff */
[----:B---3--:R-:W-:Y:S05]  /*90e0*/  @!P1 NANOSLEEP.SYNCS 0x989680 ;  /* 0x009896800000995d */ /* 0x008fea0003900000 */
[----:B------:R-:W3:Y:S02]  /*90f0*/  @!P1 SYNCS.PHASECHK.TRANS64 P1, [R2+URZ+0x70], R5 ;  /* 0x00007005020095a7 */ /* 0x000ee400080210ff */
[----:B---3--:R-:W-:Y:S05]  /*9100*/  @!P1 BRA `(.L_x_51) ;  /* 0xfffffffc00f09947 */ /* 0x008fea000383ffff */
[----:B------:R-:W-:Y:S05]  /*9110*/  BRA `(.L_x_123) ;  /* 0xffffff9800b07947 */ /* 0x000fea000383ffff */
.L_x_54:
[----:B------:R-:W-:-:S07]  /*9120*/  MOV R0, UR4 ;  /* 0x0000000400007c02 */ /* 0x000fce0008000f00 */
.L_x_124:
[----:B--2---:R2:W3:Y:S02]  /*9130*/  SYNCS.PHASECHK.TRANS64.TRYWAIT P0, [R0+URZ+0x80], R3 ;  /* 0x00008003000075a7 */ /* 0x0044e400080011ff */
[----:B---3--:R-:W-:Y:S05]  /*9140*/  @!P0 NANOSLEEP.SYNCS 0x989680 ;  /* 0x009896800000895d */ /* 0x008fea0003900000 */
[----:B------:R-:W3:Y:S02]  /*9150*/  @!P0 SYNCS.PHASECHK.TRANS64 P0, [R0+URZ+0x80], R3 ;  /* 0x00008003000085a7 */ /* 0x000ee400080010ff */
[----:B---3--:R-:W-:Y:S05]  /*9160*/  @!P0 BRA `(.L_x_124) ;  /* 0xfffffffc00f08947 */ /* 0x008fea000383ffff */
[----:B------:R-:W-:Y:S05]  /*9170*/  BRA `(.L_x_53) ;  /* 0xffffff9c00047947 */ /* 0x000fea000383ffff */
.L_x_61:
[----:B-1----:R1:W2:Y:S02]  /*9180*/  SYNCS.PHASECHK.TRANS64.TRYWAIT P1, [R0+URZ+0x70], R5 ;  /* 0x00007005000075a7 */ /* 0x0022a400080211ff */
[----:B--2---:R-:W-:Y:S05]  /*9190*/  @!P1 NANOSLEEP.SYNCS 0x989680 ;  /* 0x009896800000995d */ /* 0x004fea0003900000 */
[----:B------:R-:W2:Y:S02]  /*91a0*/  @!P1 SYNCS.PHASECHK.TRANS64 P1, [R0+URZ+0x70], R5 ;  /* 0x00007005000095a7 */ /* 0x000ea400080210ff */
[----:B--2---:R-:W-:Y:S05]  /*91b0*/  @!P1 BRA `(.L_x_61) ;  /* 0xfffffffc00f09947 */ /* 0x004fea000383ffff */
[----:B------:R-:W-:Y:S05]  /*91c0*/  BRA `(.L_x_125) ;  /* 0xffffffa000787947 */ /* 0x000fea000383ffff */
.L_x_62:
[----:B------:R-:W-:-:S07]  /*91d0*/  MOV R3, UR31 ;  /* 0x0000001f00037c02 */ /* 0x000fce0008000f00 */
.L_x_126:
[----:B-1----:R1:W2:Y:S02]  /*91e0*/  SYNCS.PHASECHK.TRANS64.TRYWAIT P0, [R3+URZ+0xb0], R0 ;  /* 0x0000b000030075a7 */ /* 0x0022a400080011ff */
[----:B--2---:R-:W-:Y:S05]  /*91f0*/  @!P0 NANOSLEEP.SYNCS 0x989680 ;  /* 0x009896800000895d */ /* 0x004fea0003900000 */
[----:B------:R-:W2:Y:S02]  /*9200*/  @!P0 SYNCS.PHASECHK.TRANS64 P0, [R3+URZ+0xb0], R0 ;  /* 0x0000b000030085a7 */ /* 0x000ea400080010ff */
[----:B--2---:R-:W-:Y:S05]  /*9210*/  @!P0 BRA `(.L_x_126) ;  /* 0xfffffffc00f08947 */ /* 0x004fea000383ffff */
[----:B------:R-:W-:Y:S05]  /*9220*/  BRA `(.L_x_127) ;  /* 0xffffffa000c47947 */ /* 0x000fea000383ffff */
.L_x_65:
[----:B------:R-:W-:Y:S07]  /*9230*/  MOV R0, UR7 ;  /* 0x0000000700007c02 */ /* 0x000fee0008000f00 */
.L_x_128:
[----:B-1----:R1:W2:Y:S02]  /*9240*/  SYNCS.PHASECHK.TRANS64.TRYWAIT P0, [R0+URZ], R3 ;  /* 0x00000003000075a7 */ /* 0x0022a400080011ff */
[----:B--2---:R-:W-:Y:S05]  /*9250*/  @!P0 NANOSLEEP.SYNCS 0x989680 ;  /* 0x009896800000895d */ /* 0x004fea0003900000 */
[----:B------:R-:W2:Y:S02]  /*9260*/  @!P0 SYNCS.PHASECHK.TRANS64 P0, [R0+URZ], R3 ;  /* 0x00000003000085a7 */ /* 0x000ea400080010ff */
[----:B--2---:R-:W-:Y:S05]  /*9270*/  @!P0 BRA `(.L_x_128) ;  /* 0xfffffffc00f08947 */ /* 0x004fea000383ffff */
[----:B------:R-:W-:Y:S05]  /*9280*/  BRA `(.L_x_64) ;  /* 0xffffffa000e07947 */ /* 0x000fea000383ffff */
.L_x_68:
[----:B------:R-:W-:-:S07]  /*9290*/  MOV R0, UR4 ;  /* 0x0000000400007c02 */ /* 0x000fce0008000f00 */
.L_x_129:
[----:B--2---:R2:W4:Y:S02]  /*92a0*/  SYNCS.PHASECHK.TRANS64.TRYWAIT P0, [R0+URZ], R3 ;  /* 0x00000003000075a7 */ /* 0x00452400080011ff */
[----:B----4-:R-:W-:Y:S05]  /*92b0*/  @!P0 NANOSLEEP.SYNCS 0x989680 ;  /* 0x009896800000895d */ /* 0x010fea0003900000 */
[----:B------:R-:W4:Y:S02]  /*92c0*/  @!P0 SYNCS.PHASECHK.TRANS64 P0, [R0+URZ], R3 ;  /* 0x00000003000085a7 */ /* 0x000f2400080010ff */
[----:B----4-:R-:W-:Y:S05]  /*92d0*/  @!P0 BRA `(.L_x_129) ;  /* 0xfffffffc00f08947 */ /* 0x010fea000383ffff */
[----:B------:R-:W-:Y:S05]  /*92e0*/  BRA `(.L_x_130) ;  /* 0xffffffa400bc7947 */ /* 0x000fea000383ffff */
.L_x_69:
[----:B------:R-:W-:-:S07]  /*92f0*/  MOV R0, UR5 ;  /* 0x0000000500007c02 */ /* 0x000fce0008000f00 */
.L_x_131:
[----:B-1----:R1:W2:Y:S02]  /*9300*/  SYNCS.PHASECHK.TRANS64.TRYWAIT P0, [R0+URZ], R3 ;  /* 0x00000003000075a7 */ /* 0x0022a400080011ff */
[----:B--2---:R-:W-:Y:S05]  /*9310*/  @!P0 NANOSLEEP.SYNCS 0x989680 ;  /* 0x009896800000895d */ /* 0x004fea0003900000 */
[----:B------:R-:W2:Y:S02]  /*9320*/  @!P0 SYNCS.PHASECHK.TRANS64 P0, [R0+URZ], R3 ;  /* 0x00000003000085a7 */ /* 0x000ea400080010ff */
[----:B--2---:R-:W-:Y:S05]  /*9330*/  @!P0 BRA `(.L_x_131) ;  /* 0xfffffffc00f08947 */ /* 0x004fea000383ffff */
[----:B------:R-:W-:Y:S05]  /*9340*/  BRA `(.L_x_132) ;  /* 0xffffffa400c87947 */ /* 0x000fea000383ffff */
.L_x_70:
[----:B------:R-:W-:-:S07]  /*9350*/  MOV R0, UR5 ;  /* 0x0000000500007c02 */ /* 0x000fce0008000f00 */
.L_x_133:
[----:B-1----:R1:W2:Y:S02]  /*9360*/  SYNCS.PHASECHK.TRANS64.TRYWAIT P0, [R0+URZ], R3 ;  /* 0x00000003000075a7 */ /* 0x0022a400080011ff */
[----:B--2---:R-:W-:Y:S05]  /*9370*/  @!P0 NANOSLEEP.SYNCS 0x989680 ;  /* 0x009896800000895d */ /* 0x004fea0003900000 */
[----:B------:R-:W2:Y:S02]  /*9380*/  @!P0 SYNCS.PHASECHK.TRANS64 P0, [R0+URZ], R3 ;  /* 0x00000003000085a7 */ /* 0x000ea400080010ff */
[----:B--2---:R-:W-:Y:S05]  /*9390*/  @!P0 BRA `(.L_x_133) ;  /* 0xfffffffc00f08947 */ /* 0x004fea000383ffff */
[----:B------:R-:W-:Y:S05]  /*93a0*/  BRA `(.L_x_134) ;  /* 0xffffffa400d47947 */ /* 0x000fea000383ffff */
.L_x_71:
[----:B------:R-:W-:-:S07]  /*93b0*/  MOV R0, UR4 ;  /* 0x0000000400007c02 */ /* 0x000fce0008000f00 */
.L_x_135:
[----:B-1----:R1:W2:Y:S02]  /*93c0*/  SYNCS.PHASECHK.TRANS64.TRYWAIT P0, [R0+URZ], R3 ;  /* 0x00000003000075a7 */ /* 0x0022a400080011ff */
[----:B--2---:R-:W-:Y:S05]  /*93d0*/  @!P0 NANOSLEEP.SYNCS 0x989680 ;  /* 0x009896800000895d */ /* 0x004fea0003900000 */
[----:B------:R-:W2:Y:S02]  /*93e0*/  @!P0 SYNCS.PHASECHK.TRANS64 P0, [R0+URZ], R3 ;  /* 0x00000003000085a7 */ /* 0x000ea400080010ff */
[----:B--2---:R-:W-:Y:S05]  /*93f0*/  @!P0 BRA `(.L_x_135) ;  /* 0xfffffffc00f08947 */ /* 0x004fea000383ffff */
[----:B------:R-:W-:Y:S05]  /*9400*/  BRA `(.L_x_136) ;  /* 0xffffffa400e07947 */ /* 0x000fea000383ffff */
.L_x_76:
[----:B--2---:R2:W3:Y:S02]  /*9410*/  SYNCS.PHASECHK.TRANS64.TRYWAIT P0, [R3+URZ+0x70], R0 ;  /* 0x00007000030075a7 */ /* 0x0044e400080011ff */
[----:B---3--:R-:W-:Y:S05]  /*9420*/  @!P0 NANOSLEEP.SYNCS 0x989680 ;  /* 0x009896800000895d */ /* 0x008fea0003900000 */
[----:B------:R-:W3:Y:S02]  /*9430*/  @!P0 SYNCS.PHASECHK.TRANS64 P0, [R3+URZ+0x70], R0 ;  /* 0x00007000030085a7 */ /* 0x000ee400080010ff */
[----:B---3--:R-:W-:Y:S05]  /*9440*/  @!P0 BRA `(.L_x_76) ;  /* 0xfffffffc00f08947 */ /* 0x008fea000383ffff */
[----:B------:R-:W-:Y:S05]  /*9450*/  BRA `(.L_x_137) ;  /* 0xffffffac00087947 */ /* 0x000fea000383ffff */
.L_x_79:
[----:B------:R-:W-:Y:S07]  /*9460*/  MOV R0, UR21 ;  /* 0x0000001500007c02 */ /* 0x000fee0008000f00 */
.L_x_138:
[----:B--2---:R2:W3:Y:S02]  /*9470*/  SYNCS.PHASECHK.TRANS64.TRYWAIT P1, [R0+URZ+0x68], R3 ;  /* 0x00006803000075a7 */ /* 0x0044e400080211ff */
[----:B---3--:R-:W-:Y:S05]  /*9480*/  @!P1 NANOSLEEP.SYNCS 0x989680 ;  /* 0x009896800000995d */ /* 0x008fea0003900000 */
[----:B------:R-:W3:Y:S02]  /*9490*/  @!P1 SYNCS.PHASECHK.TRANS64 P1, [R0+URZ+0x68], R3 ;  /* 0x00006803000095a7 */ /* 0x000ee400080210ff */
[----:B---3--:R-:W-:Y:S05]  /*94a0*/  @!P1 BRA `(.L_x_138) ;  /* 0xfffffffc00f09947 */ /* 0x008fea000383ffff */
[----:B------:R-:W-:Y:S05]  /*94b0*/  BRA `(.L_x_78) ;  /* 0xffffffb0007c7947 */ /* 0x000fea000383ffff */
.L_x_82:
[----:B--2---:R-:W-:Y:S07]  /*94c0*/  MOV R3, UR21 ;  /* 0x0000001500037c02 */ /* 0x004fee0008000f00 */
.L_x_139:
[----:B--2---:R2:W3:Y:S02]  /*94d0*/  SYNCS.PHASECHK.TRANS64.TRYWAIT P0, [R3+URZ+0x58], R2 ;  /* 0x00005802030075a7 */ /* 0x0044e400080011ff */
[----:B---3--:R-:W-:Y:S05]  /*94e0*/  @!P0 NANOSLEEP.SYNCS 0x989680 ;  /* 0x009896800000895d */ /* 0x008fea0003900000 */
[----:B------:R-:W3:Y:S02]  /*94f0*/  @!P0 SYNCS.PHASECHK.TRANS64 P0, [R3+URZ+0x58], R2 ;  /* 0x00005802030085a7 */ /* 0x000ee400080010ff */
[----:B---3--:R-:W-:Y:S05]  /*9500*/  @!P0 BRA `(.L_x_139) ;  /* 0xfffffffc00f08947 */ /* 0x008fea000383ffff */
[----:B------:R-:W-:Y:S05]  /*9510*/  BRA `(.L_x_140) ;  /* 0xffffffb000d07947 */ /* 0x000fea000383ffff */
.L_x_85:
[----:B------:R-:W-:Y:S07]  /*9520*/  MOV R0, UR4 ;  /* 0x0000000400007c02 */ /* 0x000fee0008000f00 */
.L_x_141:
[----:B-1----:R1:W2:Y:S02]  /*9530*/  SYNCS.PHASECHK.TRANS64.TRYWAIT P0, [R0+URZ+0x70], R3 ;  /* 0x00007003000075a7 */ /* 0x0022a400080011ff */
[----:B--2---:R-:W-:Y:S05]  /*9540*/  @!P0 NANOSLEEP.SYNCS 0x989680 ;  /* 0x009896800000895d */ /* 0x004fea0003900000 */
[----:B------:R-:W2:Y:S02]  /*9550*/  @!P0 SYNCS.PHASECHK.TRANS64 P0, [R0+URZ+0x70], R3 ;  /* 0x00007003000085a7 */ /* 0x000ea400080010ff */
[----:B--2---:R-:W-:Y:S05]  /*9560*/  @!P0 BRA `(.L_x_141) ;  /* 0xfffffffc00f08947 */ /* 0x004fea000383ffff */
[----:B------:R-:W-:Y:S05]  /*9570*/  BRA `(.L_x_142) ;  /* 0xffffffb800487947 */ /* 0x000fea000383ffff */
.L_x_95:
[----:B-1----:R-:W-:Y:S04]  /*9580*/  MOV R0, UR44 ;  /* 0x0000002c00007c02 */ /* 0x002fe80008000f00 */
[----:B------:R1:W2:Y:S03]  /*9590*/  SYNCS.PHASECHK.TRANS64.TRYWAIT P1, [R0+URZ+0x50], R3 ;  /* 0x00005003000075a7 */ /* 0x0002a600080211ff */
[----:B--2---:R-:W-:Y:S05]  /*95a0*/  @!P1 NANOSLEEP.SYNCS 0x989680 ;  /* 0x009896800000995d */ /* 0x004fea0003900000 */
[----:B------:R-:W2:Y:S02]  /*95b0*/  @!P1 SYNCS.PHASECHK.TRANS64 P1, [R0+URZ+0x50], R3 ;  /* 0x00005003000095a7 */ /* 0x000ea400080210ff */
[----:B--2---:R-:W-:Y:S05]  /*95c0*/  @!P1 BRA `(.L_x_95) ;  /* 0xfffffffc00ec9947 */ /* 0x004fea000383ffff */
[----:B------:R-:W-:Y:S05]  /*95d0*/  BRA `(.L_x_94) ;  /* 0xffffffc400f87947 */ /* 0x000fea000383ffff */
.L_x_97:
[----:B------:R1:W1:Y:S02]  /*95e0*/  SYNCS.PHASECHK.TRANS64.TRYWAIT P1, [R148+URZ+0x90], R9 ;  /* 0x00009009940075a7 */ /* 0x00026400080211ff */
[----:B-1----:R-:W-:Y:S05]  /*95f0*/  @!P1 NANOSLEEP.SYNCS 0x989680 ;  /* 0x009896800000995d */ /* 0x002fea0003900000 */
[----:B------:R-:W1:Y:S02]  /*9600*/  @!P1 SYNCS.PHASECHK.TRANS64 P1, [R148+URZ+0x90], R9 ;  /* 0x00009009940095a7 */ /* 0x000e6400080210ff */
[----:B-1----:R-:W-:Y:S05]  /*9610*/  @!P1 BRA `(.L_x_97) ;  /* 0xfffffffc00f09947 */ /* 0x002fea000383ffff */
[----:B------:R-:W-:Y:S05]  /*9620*/  BRA `(.L_x_96) ;  /* 0xffffffc800607947 */ /* 0x000fea000383ffff */
        .weak           $__internal_0_$__cuda_sm10x_tcgen05_guardrail_trap_col_being_dealloced_not_returned_by_alloc
        .type           $__internal_0_$__cuda_sm10x_tcgen05_guardrail_trap_col_being_dealloced_not_returned_by_alloc,@function
        .size           $__internal_0_$__cuda_sm10x_tcgen05_guardrail_trap_col_being_dealloced_not_returned_by_alloc,($__internal_1_$__cuda_sm10x_tcgen05_guardrail_trap_phase_invalid_during_alloc - $__internal_0_$__cuda_sm10x_tcgen05_guardrail_trap_col_being_dealloced_not_returned_by_alloc)
$__internal_0_$__cuda_sm10x_tcgen05_guardrail_trap_col_being_dealloced_not_returned_by_alloc:
[----:B------:R-:W-:Y:S05]  /*9630*/  BPT.TRAP 0x1 ;  /* 0x000000040000795c */ /* 0x000fea0000300000 */
[----:B------:R-:W-:-:S04]  /*9640*/  HFMA2 R3, -RZ, RZ, 0, 0 ;  /* 0x00000000ff037431 */ /* 0x000fc800000001ff */
[----:B------:R-:W-:Y:S05]  /*9650*/  RET.REL.NODEC R2 `(_ZN7cutlass13device_kernelINS_4gemm6kernel13GemmUniversalIN4cute5tupleIJiiiiEEENS1_10collective13CollectiveMmaINS1_35MainloopSm100TmaUmmaWarpSpecializedILi5ELi2ELi4ENS5_IJNS4_1CILi2EEENSA_ILi1EEESC_EEEEENS5_IJNSA_ILi64EEENSA_ILi224EEENSA_ILi128EEEEEEaNS5_IJlSC_lEEEaSJ_NS4_8TiledMMAINS4_8MMA_AtomIJNS4_15SM100_MMA_S8_SSIaaiLi64ELi224ELNS4_4UMMA5MajorE0ELSO_0ELNSN_8SaturateE0EEEEEENS4_6LayoutINS5_IJSC_SC_SC_EEENS5_IJNSA_ILi0EEESU_SU_EEEEENS5_IJNS4_10UnderscoreESX_SX_EEEEENS4_13SM90_TMA_LOADENS4_14ComposedLayoutINS4_7SwizzleILi3ELi4ELi3EEENS4_18smem_ptr_flag_bitsILi8EEENSS_INS5_IJNSA_ILi8EEESH_EEENS5_IJSH_SC_EEEEEEEvNS4_8identityENS4_23SM90_TMA_LOAD_MULTICASTES1A_vS1B_EENS_8epilogue10collective18CollectiveEpilogueINS1E_23Sm100TmaWarpSpecializedILi1ELi1ELi112ELb0ELb0EEEJSI_NS5_IJNSS_ISF_SC_EENSS_ISG_SC_EEEEEaSJ_aSJ_NS1E_6fusion15FusionCallbacksIS1I_NS1M_17LinearCombinationIaiaiLNS_15FloatRoundStyleE2EEESI_S1L_JEEENS4_5SM1004TMEM4LOAD26SM100_TMEM_LOAD_16dp32b16xES10_NS11_INS12_ILi1ELi4ELi3EEES15_NSS_INS5_IJS16_NSA_ILi32EEEEEENS5_IJS1X_SC_EEEEEEENS4_39AutoVectorizingCopyWithAssumedAlignmentILi128EEENS4_14SM90_TMA_STOREES21_S23_S23_EEEvvEEEEvNT_6ParamsE) ;  /* 0xffffff6802687950 */ /* 0x000fea0003c3ffff */
        .weak           $__internal_1_$__cuda_sm10x_tcgen05_guardrail_trap_phase_invalid_during_alloc
        .type           $__internal_1_$__cuda_sm10x_tcgen05_guardrail_trap_phase_invalid_during_alloc,@function
        .size           $__internal_1_$__cuda_sm10x_tcgen05_guardrail_trap_phase_invalid_during_alloc,($__internal_2_$__cuda_sm10x_tcgen05_guardrail_trap_unallocated_columns_being_dealloced - $__internal_1_$__cuda_sm10x_tcgen05_guardrail_trap_phase_invalid_during_alloc)
$__internal_1_$__cuda_sm10x_tcgen05_guardrail_trap_phase_invalid_during_alloc:
[----:B------:R-:W-:Y:S05]  /*9660*/  BPT.TRAP 0x1 ;  /* 0x000000040000795c */ /* 0x000fea0000300000 */
[----:B------:R-:W-:-:S04]  /*9670*/  MOV R5, 0x0 ;  /* 0x0000000000057802 */ /* 0x000fc80000000f00 */
[----:B------:R-:W-:Y:S05]  /*9680*/  RET.REL.NODEC R4 `(_ZN7cutlass13device_kernelINS_4gemm6kernel13GemmUniversalIN4cute5tupleIJiiiiEEENS1_10collective13CollectiveMmaINS1_35MainloopSm100TmaUmmaWarpSpecializedILi5ELi2ELi4ENS5_IJNS4_1CILi2EEENSA_ILi1EEESC_EEEEENS5_IJNSA_ILi64EEENSA_ILi224EEENSA_ILi128EEEEEEaNS5_IJlSC_lEEEaSJ_NS4_8TiledMMAINS4_8MMA_AtomIJNS4_15SM100_MMA_S8_SSIaaiLi64ELi224ELNS4_4UMMA5MajorE0ELSO_0ELNSN_8SaturateE0EEEEEENS4_6LayoutINS5_IJSC_SC_SC_EEENS5_IJNSA_ILi0EEESU_SU_EEEEENS5_IJNS4_10UnderscoreESX_SX_EEEEENS4_13SM90_TMA_LOADENS4_14ComposedLayoutINS4_7SwizzleILi3ELi4ELi3EEENS4_18smem_ptr_flag_bitsILi8EEENSS_INS5_IJNSA_ILi8EEESH_EEENS5_IJSH_SC_EEEEEEEvNS4_8identityENS4_23SM90_TMA_LOAD_MULTICASTES1A_vS1B_EENS_8epilogue10collective18CollectiveEpilogueINS1E_23Sm100TmaWarpSpecializedILi1ELi1ELi112ELb0ELb0EEEJSI_NS5_IJNSS_ISF_SC_EENSS_ISG_SC_EEEEEaSJ_aSJ_NS1E_6fusion15FusionCallbacksIS1I_NS1M_17LinearCombinationIaiaiLNS_15FloatRoundStyleE2EEESI_S1L_JEEENS4_5SM1004TMEM4LOAD26SM100_TMEM_LOAD_16dp32b16xES10_NS11_INS12_ILi1ELi4ELi3EEES15_NSS_INS5_IJS16_NSA_ILi32EEEEEENS5_IJS1X_SC_EEEEEEENS4_39AutoVectorizingCopyWithAssumedAlignmentILi128EEENS4_14SM90_TMA_STOREES21_S23_S23_EEEvvEEEEvNT_6ParamsE) ;  /* 0xffffff68045c7950 */ /* 0x000fea0003c3ffff */
        .weak           $__internal_2_$__cuda_sm10x_tcgen05_guardrail_trap_unallocated_columns_being_dealloced
        .type           $__internal_2_$__cuda_sm10x_tcgen05_guardrail_trap_unallocated_columns_being_dealloced,@function
        .size           $__internal_2_$__cuda_sm10x_tcgen05_guardrail_trap_unallocated_columns_being_dealloced,(.L_x_144 - $__internal_2_$__cuda_sm10x_tcgen05_guardrail_trap_unallocated_columns_being_dealloced)
$__internal_2_$__cuda_sm10x_tcgen05_guardrail_trap_unallocated_columns_being_dealloced:
[----:B------:R-:W-:Y:S05]  /*9690*/  BPT.TRAP 0x1 ;  /* 0x000000040000795c */ /* 0x000fea0000300000 */
[----:B------:R-:W-:-:S04]  /*96a0*/  HFMA2 R3, -RZ, RZ, 0, 0 ;  /* 0x00000000ff037431 */ /* 0x000fc800000001ff */
[----:B------:R-:W-:Y:S05]  /*96b0*/  RET.REL.NODEC R2 `(_ZN7cutlass13device_kernelINS_4gemm6kernel13GemmUniversalIN4cute5tupleIJiiiiEEENS1_10collective13CollectiveMmaINS1_35MainloopSm100TmaUmmaWarpSpecializedILi5ELi2ELi4ENS5_IJNS4_1CILi2EEENSA_ILi1EEESC_EEEEENS5_IJNSA_ILi64EEENSA_ILi224EEENSA_ILi128EEEEEEaNS5_IJlSC_lEEEaSJ_NS4_8TiledMMAINS4_8MMA_AtomIJNS4_15SM100_MMA_S8_SSIaaiLi64ELi224ELNS4_4UMMA5MajorE0ELSO_0ELNSN_8SaturateE0EEEEEENS4_6LayoutINS5_IJSC_SC_SC_EEENS5_IJNSA_ILi0EEESU_SU_EEEEENS5_IJNS4_10UnderscoreESX_SX_EEEEENS4_13SM90_TMA_LOADENS4_14ComposedLayoutINS4_7SwizzleILi3ELi4ELi3EEENS4_18smem_ptr_flag_bitsILi8EEENSS_INS5_IJNSA_ILi8EEESH_EEENS5_IJSH_SC_EEEEEEEvNS4_8identityENS4_23SM90_TMA_LOAD_MULTICASTES1A_vS1B_EENS_8epilogue10collective18CollectiveEpilogueINS1E_23Sm100TmaWarpSpecializedILi1ELi1ELi112ELb0ELb0EEEJSI_NS5_IJNSS_ISF_SC_EENSS_ISG_SC_EEEEEaSJ_aSJ_NS1E_6fusion15FusionCallbacksIS1I_NS1M_17LinearCombinationIaiaiLNS_15FloatRoundStyleE2EEESI_S1L_JEEENS4_5SM1004TMEM4LOAD26SM100_TMEM_LOAD_16dp32b16xES10_NS11_INS12_ILi1ELi4ELi3EEES15_NSS_INS5_IJS16_NSA_ILi32EEEEEENS5_IJS1X_SC_EEEEEEENS4_39AutoVectorizingCopyWithAssumedAlignmentILi128EEENS4_14SM90_TMA_STOREES21_S23_S23_EEEvvEEEEvNT_6ParamsE) ;  /* 0xffffff6802507950 */ /* 0x000fea0003c3ffff */
.L_x_143:
[----:B------:R-:W-:-:S00]  /*96c0*/  BRA `(.L_x_143) ;  /* 0xfffffffc00fc7947 */ /* 0x000fc0000383ffff */
[----:B------:R-:W-:-:S00]  /*96d0*/  NOP ;  /* 0x0000000000007918 */ /* 0x000fc00000000000 */
        /* <DEDUP_REMOVED lines=10> */
.L_x_144:


//--------------------- .nv.global.init           --------------------------
	.section	.nv.global.init,"aw",@progbits
.nv.global.init:
	.type		$str$27,@object
	.size		$str$27,($str$28 - $str$27)
$str$27:
        /*0000*/ 	.byte	0x28, 0x61, 0x64, 0x64, 0x72, 0x65, 0x73, 0x73, 0x20, 0x26, 0x20, 0x6d, 0x61, 0x73, 0x6b, 0x29
        /*0010*/ 	.byte	0x20, 0x3d, 0x3d, 0x20, 0x30, 0x00
	.type		$str$28,@object
	.size		$str$28,($str$26 - $str$28)
$str$28:
        /*0016*/ 	.byte	0x2f, 0x74, 0x6d, 0x70, 0x2f, 0x63, 0x75, 0x74, 0x6c, 0x61, 0x73, 0x73, 0x5f, 0x73, 0x77, 0x65
        /*0026*/ 	.byte	0x65, 0x70, 0x5f, 0x73, 0x72, 0x63, 0x2f, 0x69, 0x6e, 0x63, 0x6c, 0x75, 0x64, 0x65, 0x2f, 0x63
        /*0036*/ 	.byte	0x75, 0x74, 0x65, 0x2f, 0x70, 0x6f, 0x69, 0x6e, 0x74, 0x65, 0x72, 0x5f, 0x66, 0x6c, 0x61, 0x67
        /*0046*/ 	.byte	0x67, 0x65, 0x64, 0x2e, 0x68, 0x70, 0x70, 0x00
	.type		$str$26,@object
	.size		$str$26,($str$25 - $str$26)
$str$26:
        /*004e*/ 	.byte	0x2f, 0x74, 0x6d, 0x70, 0x2f, 0x63, 0x75, 0x74, 0x6c, 0x61, 0x73, 0x73, 0x5f, 0x73, 0x77, 0x65
        /*005e*/ 	.byte	0x65, 0x70, 0x5f, 0x73, 0x72, 0x63, 0x2f, 0x69, 0x6e, 0x63, 0x6c, 0x75, 0x64, 0x65, 0x2f, 0x63
        /*006e*/ 	.byte	0x75, 0x74, 0x65, 0x2f, 0x61, 0x74, 0x6f, 0x6d, 0x2f, 0x63, 0x6f, 0x70, 0x79, 0x5f, 0x74, 0x72
        /*007e*/ 	.byte	0x61, 0x69, 0x74, 0x73, 0x5f, 0x73, 0x6d, 0x31, 0x30, 0x30, 0x2e, 0x68, 0x70, 0x70, 0x00
	.type		$str$25,@object
	.size		$str$25,(__unnamed_1 - $str$25)
$str$25:
        /*008d*/ 	.byte	0x28, 0x28, 0x75, 0x69, 0x6e, 0x74, 0x33, 0x32, 0x5f, 0x74, 0x28, 0x74, 0x68, 0x72, 0x65, 0x61
        /*009d*/ 	.byte	0x64, 0x49, 0x64, 0x78, 0x2e, 0x78, 0x29, 0x20, 0x2f, 0x20, 0x33, 0x32, 0x29, 0x20, 0x25, 0x20
        /*00ad*/ 	.byte	0x34, 0x29, 0x20, 0x3d, 0x3d, 0x20, 0x28, 0x28, 0x28, 0x74, 0x6d, 0x65, 0x6d, 0x5f, 0x61, 0x64
        /*00bd*/ 	.byte	0x64, 0x72, 0x20, 0x3e, 0x3e, 0x20, 0x31, 0x36, 0x29, 0x20, 0x2f, 0x20, 0x33, 0x32, 0x29, 0x20
        /*00cd*/ 	.byte	0x25, 0x20, 0x34, 0x29, 0x00
	.type		__unnamed_1,@object
	.size		__unnamed_1,(__unnamed_2 - __unnamed_1)
__unnamed_1:
        /*00d2*/ 	.byte	0x61, 0x75, 0x74, 0x6f, 0x20, 0x63, 0x75, 0x74, 0x65, 0x3a, 0x3a, 0x61, 0x73, 0x5f, 0x70, 0x6f
        /* <DEDUP_REMOVED lines=24> */
        /*0262*/ 	.byte	0x3e, 0x3e, 0x3e, 0x5d, 0x00
	.type		__unnamed_2,@object
	.size		__unnamed_2,(.L_2 - __unnamed_2)
__unnamed_2:
        /* <DEDUP_REMOVED lines=37> */
        /*04b7*/ 	.byte	0x74, 0x65, 0x3a, 0x3a, 0x43, 0x3c, 0x30, 0x3e, 0x3e, 0x3e, 0x3e, 0x5d, 0x00
.L_2:


//--------------------- .nv.shared._ZN7cutlass13device_kernelINS_4gemm6kernel13GemmUniversalIN4cute5tupleIJiiiiEEENS1_10collective13CollectiveMmaINS1_35MainloopSm100TmaUmmaWarpSpecializedILi5ELi2ELi4ENS5_IJNS4_1CILi2EEENSA_ILi1EEESC_EEEEENS5_IJNSA_ILi64EEENSA_ILi224EEENSA_ILi128EEEEEEaNS5_IJlSC_lEEEaSJ_NS4_8TiledMMAINS4_8MMA_AtomIJNS4_15SM100_MMA_S8_SSIaaiLi64ELi224ELNS4_4UMMA5MajorE0ELSO_0ELNSN_8SaturateE0EEEEEENS4_6LayoutINS5_IJSC_SC_SC_EEENS5_IJNSA_ILi0EEESU_SU_EEEEENS5_IJNS4_10UnderscoreESX_SX_EEEEENS4_13SM90_TMA_LOADENS4_14ComposedLayoutINS4_7SwizzleILi3ELi4ELi3EEENS4_18smem_ptr_flag_bitsILi8EEENSS_INS5_IJNSA_ILi8EEESH_EEENS5_IJSH_SC_EEEEEEEvNS4_8identityENS4_23SM90_TMA_LOAD_MULTICASTES1A_vS1B_EENS_8epilogue10collective18CollectiveEpilogueINS1E_23Sm100TmaWarpSpecializedILi1ELi1ELi112ELb0ELb0EEEJSI_NS5_IJNSS_ISF_SC_EENSS_ISG_SC_EEEEEaSJ_aSJ_NS1E_6fusion15FusionCallbacksIS1I_NS1M_17LinearCombinationIaiaiLNS_15FloatRoundStyleE2EEESI_S1L_JEEENS4_5SM1004TMEM4LOAD26SM100_TMEM_LOAD_16dp32b16xES10_NS11_INS12_ILi1ELi4ELi3EEES15_NSS_INS5_IJS16_NSA_ILi32EEEEEENS5_IJS1X_SC_EEEEEEENS4_39AutoVectorizingCopyWithAssumedAlignmentILi128EEENS4_14SM90_TMA_STOREES21_S23_S23_EEEvvEEEEvNT_6ParamsE --------------------------
	.section	.nv.shared._ZN7cutlass13device_kernelINS_4gemm6kernel13GemmUniversalIN4cute5tupleIJiiiiEEENS1_10collective13CollectiveMmaINS1_35MainloopSm100TmaUmmaWarpSpecializedILi5ELi2ELi4ENS5_IJNS4_1CILi2EEENSA_ILi1EEESC_EEEEENS5_IJNSA_ILi64EEENSA_ILi224EEENSA_ILi128EEEEEEaNS5_IJlSC_lEEEaSJ_NS4_8TiledMMAINS4_8MMA_AtomIJNS4_15SM100_MMA_S8_SSIaaiLi64ELi224ELNS4_4UMMA5MajorE0ELSO_0ELNSN_8SaturateE0EEEEEENS4_6LayoutINS5_IJSC_SC_SC_EEENS5_IJNSA_ILi0EEESU_SU_EEEEENS5_IJNS4_10UnderscoreESX_SX_EEEEENS4_13SM90_TMA_LOADENS4_14ComposedLayoutINS4_7SwizzleILi3ELi4ELi3EEENS4_18smem_ptr_flag_bitsILi8EEENSS_INS5_IJNSA_ILi8EEESH_EEENS5_IJSH_SC_EEEEEEEvNS4_8identityENS4_23SM90_TMA_LOAD_MULTICASTES1A_vS1B_EENS_8epilogue10collective18CollectiveEpilogueINS1E_23Sm100TmaWarpSpecializedILi1ELi1ELi112ELb0ELb0EEEJSI_NS5_IJNSS_ISF_SC_EENSS_ISG_SC_EEEEEaSJ_aSJ_NS1E_6fusion15FusionCallbacksIS1I_NS1M_17LinearCombinationIaiaiLNS_15FloatRoundStyleE2EEESI_S1L_JEEENS4_5SM1004TMEM4LOAD26SM100_TMEM_LOAD_16dp32b16xES10_NS11_INS12_ILi1ELi4ELi3EEES15_NSS_INS5_IJS16_NSA_ILi32EEEEEENS5_IJS1X_SC_EEEEEEENS4_39AutoVectorizingCopyWithAssumedAlignmentILi128EEENS4_14SM90_TMA_STOREES21_S23_S23_EEEvvEEEEvNT_6ParamsE,"aw",@nobits
	.sectionflags	@""
	.align	16
	.zero		1024


//--------------------- .nv.shared.reserved.0     --------------------------
	.section	.nv.shared.reserved.0,"aw",@nobits
	.weak		__nv_reservedSMEM_offset_0_alias
	.size		__nv_reservedSMEM_offset_0_alias, 0, 64
	.other		__nv_reservedSMEM_offset_0_alias,@"STO_CUDA_RESERVED_SHARED STV_DEFAULT"
__nv_reservedSMEM_offset_0_alias:
	.zero		0
.nv.shared.reserved.0:
	.zero		64
	.weak		__nv_reservedSMEM_tcgen05_partition
	.type		__nv_reservedSMEM_tcgen05_partition,@object
	.size		__nv_reservedSMEM_tcgen05_partition,(.L_0 - __nv_reservedSMEM_tcgen05_partition)
__nv_reservedSMEM_tcgen05_partition:
	.zero		32
.L_0:


//--------------------- .nv.global                --------------------------
	.section	.nv.global,"aw",@nobits
.nv.global:
	.type		_ZN40_INTERNAL_c6f4f124_4_k_cu_547fda78_347184cute1_E,@object
	.size		_ZN40_INTERNAL_c6f4f124_4_k_cu_547fda78_347184cute1_E,(_ZN40_INTERNAL_c6f4f124_4_k_cu_547fda78_347184cuda3std3__45__cpo6cbeginE - _ZN40_INTERNAL_c6f4f124_4_k_cu_547fda78_347184cute1_E)
_ZN40_INTERNAL_c6f4f124_4_k_cu_547fda78_347184cute1_E:
	.zero		1
	.type		_ZN40_INTERNAL_c6f4f124_4_k_cu_547fda78_347184cuda3std3__45__cpo6cbeginE,@object
	.size		_ZN40_INTERNAL_c6f4f124_4_k_cu_547fda78_347184cuda3std3__45__cpo6cbeginE,(_ZN40_INTERNAL_c6f4f124_4_k_cu_547fda78_347184cuda3std3__48in_placeE - _ZN40_INTERNAL_c6f4f124_4_k_cu_547fda78_347184cuda3std3__45__cpo6cbeginE)
_ZN40_INTERNAL_c6f4f124_4_k_cu_547fda78_347184cuda3std3__45__cpo6cbeginE:
	.zero		1
	.type		_ZN40_INTERNAL_c6f4f124_4_k_cu_547fda78_347184cuda3std3__48in_placeE,@object
	.size		_ZN40_INTERNAL_c6f4f124_4_k_cu_547fda78_347184cuda3std3__48in_placeE,(_ZN40_INTERNAL_c6f4f124_4_k_cu_547fda78_347184cuda3std6ranges3__45__cpo9iter_moveE - _ZN40_INTERNAL_c6f4f124_4_k_cu_547fda78_347184cuda3std3__48in_placeE)
_ZN40_INTERNAL_c6f4f124_4_k_cu_547fda78_347184cuda3std3__48in_placeE:
	.zero		1
	.type		_ZN40_INTERNAL_c6f4f124_4_k_cu_547fda78_347184cuda3std6ranges3__45__cpo9iter_moveE,@object
	.size		_ZN40_INTERNAL_c6f4f124_4_k_cu_547fda78_347184cuda3std6ranges3__45__cpo9iter_moveE,(_ZN40_INTERNAL_c6f4f124_4_k_cu_547fda78_347184cuda3std3__45__cpo5beginE - _ZN40_INTERNAL_c6f4f124_4_k_cu_547fda78_347184cuda3std6ranges3__45__cpo9iter_moveE)
_ZN40_INTERNAL_c6f4f124_4_k_cu_547fda78_347184cuda3std6ranges3__45__cpo9iter_moveE:
	.zero		1
	.type		_ZN40_INTERNAL_c6f4f124_4_k_cu_547fda78_347184cuda3std3__45__cpo5beginE,@object
	.size		_ZN40_INTERNAL_c6f4f124_4_k_cu_547fda78_347184cuda3std3__45__cpo5beginE,(_ZN40_INTERNAL_c6f4f124_4_k_cu_547fda78_347184cuda3std3__442_GLOBAL__N__c6f4f124_4_k_cu_547fda78_347186ignoreE - _ZN40_INTERNAL_c6f4f124_4_k_cu_547fda78_347184cuda3std3__45__cpo5beginE)
_ZN40_INTERNAL_c6f4f124_4_k_cu_547fda78_347184cuda3std3__45__cpo5beginE:
	.zero		1
	.type		_ZN40_INTERNAL_c6f4f124_4_k_cu_547fda78_347184cuda3std3__442_GLOBAL__N__c6f4f124_4_k_cu_547fda78_347186ignoreE,@object
	.size		_ZN40_INTERNAL_c6f4f124_4_k_cu_547fda78_347184cuda3std3__442_GLOBAL__N__c6f4f124_4_k_cu_547fda78_347186ignoreE,(_ZN40_INTERNAL_c6f4f124_4_k_cu_547fda78_347184cute7productE - _ZN40_INTERNAL_c6f4f124_4_k_cu_547fda78_347184cuda3std3__442_GLOBAL__N__c6f4f124_4_k_cu_547fda78_347186ignoreE)
_ZN40_INTERNAL_c6f4f124_4_k_cu_547fda78_347184cuda3std3__442_GLOBAL__N__c6f4f124_4_k_cu_547fda78_347186ignoreE:
	.zero		1
	.type		_ZN40_INTERNAL_c6f4f124_4_k_cu_547fda78_347184cute7productE,@object
	.size		_ZN40_INTERNAL_c6f4f124_4_k_cu_547fda78_347184cute7productE,(_ZN40_INTERNAL_c6f4f124_4_k_cu_547fda78_347184cuda3std3__45__cpo3endE - _ZN40_INTERNAL_c6f4f124_4_k_cu_547fda78_347184cute7productE)
_ZN40_INTERNAL_c6f4f124_4_k_cu_547fda78_347184cute7productE:
	.zero		1
	.type		_ZN40_INTERNAL_c6f4f124_4_k_cu_547fda78_347184cuda3std3__45__cpo3endE,@object
	.size		_ZN40_INTERNAL_c6f4f124_4_k_cu_547fda78_347184cuda3std3__45__cpo3endE,(_ZN40_INTERNAL_c6f4f124_4_k_cu_547fda78_347184cuda3std3__419piecewise_constructE - _ZN40_INTERNAL_c6f4f124_4_k_cu_547fda78_347184cuda3std3__45__cpo3endE)
_ZN40_INTERNAL_c6f4f124_4_k_cu_547fda78_347184cuda3std3__45__cpo3endE:
	.zero		1
	.type		_ZN40_INTERNAL_c6f4f124_4_k_cu_547fda78_347184cuda3std3__419piecewise_constructE,@object
	.size		_ZN40_INTERNAL_c6f4f124_4_k_cu_547fda78_347184cuda3std3__419piecewise_constructE,(_ZN40_INTERNAL_c6f4f124_4_k_cu_547fda78_347184cuda3std3__45__cpo4cendE - _ZN40_INTERNAL_c6f4f124_4_k_cu_547fda78_347184cuda3std3__419piecewise_constructE)
_ZN40_INTERNAL_c6f4f124_4_k_cu_547fda78_347184cuda3std3__419piecewise_constructE:
	.zero		1
	.type		_ZN40_INTERNAL_c6f4f124_4_k_cu_547fda78_347184cuda3std3__45__cpo4cendE,@object
	.size		_ZN40_INTERNAL_c6f4f124_4_k_cu_547fda78_347184cuda3std3__45__cpo4cendE,(_ZN40_INTERNAL_c6f4f124_4_k_cu_547fda78_347184cuda3std6ranges3__45__cpo4swapE - _ZN40_INTERNAL_c6f4f124_4_k_cu_547fda78_347184cuda3std3__45__cpo4cendE)
_ZN40_INTERNAL_c6f4f124_4_k_cu_547fda78_347184cuda3std3__45__cpo4cendE:
	.zero		1
	.type		_ZN40_INTERNAL_c6f4f124_4_k_cu_547fda78_347184cuda3std6ranges3__45__cpo4swapE,@object
	.size		_ZN40_INTERNAL_c6f4f124_4_k_cu_547fda78_347184cuda3std6ranges3__45__cpo4swapE,(.L_10 - _ZN40_INTERNAL_c6f4f124_4_k_cu_547fda78_347184cuda3std6ranges3__45__cpo4swapE)
_ZN40_INTERNAL_c6f4f124_4_k_cu_547fda78_347184cuda3std6ranges3__45__cpo4swapE:
	.zero		1
.L_10:


//--------------------- .nv.constant0._ZN7cutlass13device_kernelINS_4gemm6kernel13GemmUniversalIN4cute5tupleIJiiiiEEENS1_10collective13CollectiveMmaINS1_35MainloopSm100TmaUmmaWarpSpecializedILi5ELi2ELi4ENS5_IJNS4_1CILi2EEENSA_ILi1EEESC_EEEEENS5_IJNSA_ILi64EEENSA_ILi224EEENSA_ILi128EEEEEEaNS5_IJlSC_lEEEaSJ_NS4_8TiledMMAINS4_8MMA_AtomIJNS4_15SM100_MMA_S8_SSIaaiLi64ELi224ELNS4_4UMMA5MajorE0ELSO_0ELNSN_8SaturateE0EEEEEENS4_6LayoutINS5_IJSC_SC_SC_EEENS5_IJNSA_ILi0EEESU_SU_EEEEENS5_IJNS4_10UnderscoreESX_SX_EEEEENS4_13SM90_TMA_LOADENS4_14ComposedLayoutINS4_7SwizzleILi3ELi4ELi3EEENS4_18smem_ptr_flag_bitsILi8EEENSS_INS5_IJNSA_ILi8EEESH_EEENS5_IJSH_SC_EEEEEEEvNS4_8identityENS4_23SM90_TMA_LOAD_MULTICASTES1A_vS1B_EENS_8epilogue10collective18CollectiveEpilogueINS1E_23Sm100TmaWarpSpecializedILi1ELi1ELi112ELb0ELb0EEEJSI_NS5_IJNSS_ISF_SC_EENSS_ISG_SC_EEEEEaSJ_aSJ_NS1E_6fusion15FusionCallbacksIS1I_NS1M_17LinearCombinationIaiaiLNS_15FloatRoundStyleE2EEESI_S1L_JEEENS4_5SM1004TMEM4LOAD26SM100_TMEM_LOAD_16dp32b16xES10_NS11_INS12_ILi1ELi4ELi3EEES15_NSS_INS5_IJS16_NSA_ILi32EEEEEENS5_IJS1X_SC_EEEEEEENS4_39AutoVectorizingCopyWithAssumedAlignmentILi128EEENS4_14SM90_TMA_STOREES21_S23_S23_EEEvvEEEEvNT_6ParamsE --------------------------
	.section	.nv.constant0._ZN7cutlass13device_kernelINS_4gemm6kernel13GemmUniversalIN4cute5tupleIJiiiiEEENS1_10collective13CollectiveMmaINS1_35MainloopSm100TmaUmmaWarpSpecializedILi5ELi2ELi4ENS5_IJNS4_1CILi2EEENSA_ILi1EEESC_EEEEENS5_IJNSA_ILi64EEENSA_ILi224EEENSA_ILi128EEEEEEaNS5_IJlSC_lEEEaSJ_NS4_8TiledMMAINS4_8MMA_AtomIJNS4_15SM100_MMA_S8_SSIaaiLi64ELi224ELNS4_4UMMA5MajorE0ELSO_0ELNSN_8SaturateE0EEEEEENS4_6LayoutINS5_IJSC_SC_SC_EEENS5_IJNSA_ILi0EEESU_SU_EEEEENS5_IJNS4_10UnderscoreESX_SX_EEEEENS4_13SM90_TMA_LOADENS4_14ComposedLayoutINS4_7SwizzleILi3ELi4ELi3EEENS4_18smem_ptr_flag_bitsILi8EEENSS_INS5_IJNSA_ILi8EEESH_EEENS5_IJSH_SC_EEEEEEEvNS4_8identityENS4_23SM90_TMA_LOAD_MULTICASTES1A_vS1B_EENS_8epilogue10collective18CollectiveEpilogueINS1E_23Sm100TmaWarpSpecializedILi1ELi1ELi112ELb0ELb0EEEJSI_NS5_IJNSS_ISF_SC_EENSS_ISG_SC_EEEEEaSJ_aSJ_NS1E_6fusion15FusionCallbacksIS1I_NS1M_17LinearCombinationIaiaiLNS_15FloatRoundStyleE2EEESI_S1L_JEEENS4_5SM1004TMEM4LOAD26SM100_TMEM_LOAD_16dp32b16xES10_NS11_INS12_ILi1ELi4ELi3EEES15_NSS_INS5_IJS16_NSA_ILi32EEEEEENS5_IJS1X_SC_EEEEEEENS4_39AutoVectorizingCopyWithAssumedAlignmentILi128EEENS4_14SM90_TMA_STOREES21_S23_S23_EEEvvEEEEvNT_6ParamsE,"a",@progbits
	.sectionflags	@""
	.align	4
.nv.constant0._ZN7cutlass13device_kernelINS_4gemm6kernel13GemmUniversalIN4cute5tupleIJiiiiEEENS1_10collective13CollectiveMmaINS1_35MainloopSm100TmaUmmaWarpSpecializedILi5ELi2ELi4ENS5_IJNS4_1CILi2EEENSA_ILi1EEESC_EEEEENS5_IJNSA_ILi64EEENSA_ILi224EEENSA_ILi128EEEEEEaNS5_IJlSC_lEEEaSJ_NS4_8TiledMMAINS4_8MMA_AtomIJNS4_15SM100_MMA_S8_SSIaaiLi64ELi224ELNS4_4UMMA5MajorE0ELSO_0ELNSN_8SaturateE0EEEEEENS4_6LayoutINS5_IJSC_SC_SC_EEENS5_IJNSA_ILi0EEESU_SU_EEEEENS5_IJNS4_10UnderscoreESX_SX_EEEEENS4_13SM90_TMA_LOADENS4_14ComposedLayoutINS4_7SwizzleILi3ELi4ELi3EEENS4_18smem_ptr_flag_bitsILi8EEENSS_INS5_IJNSA_ILi8EEESH_EEENS5_IJSH_SC_EEEEEEEvNS4_8identityENS4_23SM90_TMA_LOAD_MULTICASTES1A_vS1B_EENS_8epilogue10collective18CollectiveEpilogueINS1E_23Sm100TmaWarpSpecializedILi1ELi1ELi112ELb0ELb0EEEJSI_NS5_IJNSS_ISF_SC_EENSS_ISG_SC_EEEEEaSJ_aSJ_NS1E_6fusion15FusionCallbacksIS1I_NS1M_17LinearCombinationIaiaiLNS_15FloatRoundStyleE2EEESI_S1L_JEEENS4_5SM1004TMEM4LOAD26SM100_TMEM_LOAD_16dp32b16xES10_NS11_INS12_ILi1ELi4ELi3EEES15_NSS_INS5_IJS16_NSA_ILi32EEEEEENS5_IJS1X_SC_EEEEEEENS4_39AutoVectorizingCopyWithAssumedAlignmentILi128EEENS4_14SM90_TMA_STOREES21_S23_S23_EEEvvEEEEvNT_6ParamsE:
	.zero		2944


//--------------------- SYMBOLS --------------------------

	.type		.nv.reservedSmem.offset0,@object
	.size		.nv.reservedSmem.offset0,0x4
	.type		.nv.reservedSmem.cap,@object
	.size		.nv.reservedSmem.cap,0x4
	.type		__assertfail,@function
